//
// Generated by NVIDIA NVVM Compiler
//
// Compiler Build ID: CL-36424714
// Cuda compilation tools, release 13.0, V13.0.88
// Based on NVVM 20.0.0
//

.version 9.0
.target sm_100
.address_size 64

	// .globl	_Z13kernel_renderP6uchar4P7Polygon7double3S3_iidS3_S_
.func  (.param .align 16 .b8 func_retval0[16]) __internal_trig_reduction_slowpathd
(
	.param .b64 __internal_trig_reduction_slowpathd_param_0
)
;
.global .align 8 .b8 __cudart_i2opi_d[144] = {8, 93, 141, 31, 177, 95, 251, 107, 234, 146, 82, 138, 247, 57, 7, 61, 123, 241, 229, 235, 199, 186, 39, 117, 45, 234, 95, 158, 102, 63, 70, 79, 183, 9, 203, 39, 207, 126, 54, 109, 31, 109, 10, 90, 139, 17, 47, 239, 15, 152, 5, 222, 255, 151, 248, 31, 59, 40, 249, 189, 139, 95, 132, 156, 244, 57, 83, 131, 57, 214, 145, 57, 65, 126, 95, 180, 38, 112, 156, 233, 132, 68, 187, 46, 245, 53, 130, 232, 62, 167, 41, 177, 28, 235, 29, 254, 28, 146, 209, 9, 234, 46, 73, 6, 224, 210, 77, 66, 58, 110, 36, 183, 97, 197, 187, 222, 171, 99, 81, 254, 65, 144, 67, 60, 153, 149, 98, 219, 192, 221, 52, 245, 209, 87, 39, 252, 41, 21, 68, 78, 110, 131, 249, 162};

.visible .entry _Z13kernel_renderP6uchar4P7Polygon7double3S3_iidS3_S_(
	.param .u64 .ptr .align 1 _Z13kernel_renderP6uchar4P7Polygon7double3S3_iidS3_S__param_0,
	.param .u64 .ptr .align 1 _Z13kernel_renderP6uchar4P7Polygon7double3S3_iidS3_S__param_1,
	.param .align 8 .b8 _Z13kernel_renderP6uchar4P7Polygon7double3S3_iidS3_S__param_2[24],
	.param .align 8 .b8 _Z13kernel_renderP6uchar4P7Polygon7double3S3_iidS3_S__param_3[24],
	.param .u32 _Z13kernel_renderP6uchar4P7Polygon7double3S3_iidS3_S__param_4,
	.param .u32 _Z13kernel_renderP6uchar4P7Polygon7double3S3_iidS3_S__param_5,
	.param .f64 _Z13kernel_renderP6uchar4P7Polygon7double3S3_iidS3_S__param_6,
	.param .align 8 .b8 _Z13kernel_renderP6uchar4P7Polygon7double3S3_iidS3_S__param_7[24],
	.param .align 4 .b8 _Z13kernel_renderP6uchar4P7Polygon7double3S3_iidS3_S__param_8[4]
)
{
	.reg .pred 	%p<61>;
	.reg .b16 	%rs<29>;
	.reg .b32 	%r<77>;
	.reg .b64 	%rd<16>;
	.reg .b64 	%fd<372>;

	ld.param.u32 	%r24, [_Z13kernel_renderP6uchar4P7Polygon7double3S3_iidS3_S__param_8];
	bfe.u32 	%r26, %r24, 16, 8;
	cvt.u16.u32 	%rs11, %r26;
	bfe.u32 	%r27, %r24, 8, 8;
	cvt.u16.u32 	%rs10, %r27;
	bfe.u32 	%r28, %r24, 0, 8;
	cvt.u16.u32 	%rs9, %r28;
	ld.param.f64 	%fd134, [_Z13kernel_renderP6uchar4P7Polygon7double3S3_iidS3_S__param_7+16];
	ld.param.f64 	%fd133, [_Z13kernel_renderP6uchar4P7Polygon7double3S3_iidS3_S__param_7+8];
	ld.param.f64 	%fd132, [_Z13kernel_renderP6uchar4P7Polygon7double3S3_iidS3_S__param_7];
	ld.param.f64 	%fd131, [_Z13kernel_renderP6uchar4P7Polygon7double3S3_iidS3_S__param_3+16];
	ld.param.f64 	%fd130, [_Z13kernel_renderP6uchar4P7Polygon7double3S3_iidS3_S__param_3+8];
	ld.param.f64 	%fd129, [_Z13kernel_renderP6uchar4P7Polygon7double3S3_iidS3_S__param_3];
	ld.param.f64 	%fd128, [_Z13kernel_renderP6uchar4P7Polygon7double3S3_iidS3_S__param_2+16];
	ld.param.f64 	%fd127, [_Z13kernel_renderP6uchar4P7Polygon7double3S3_iidS3_S__param_2+8];
	ld.param.f64 	%fd126, [_Z13kernel_renderP6uchar4P7Polygon7double3S3_iidS3_S__param_2];
	ld.param.u64 	%rd5, [_Z13kernel_renderP6uchar4P7Polygon7double3S3_iidS3_S__param_1];
	ld.param.u32 	%r22, [_Z13kernel_renderP6uchar4P7Polygon7double3S3_iidS3_S__param_4];
	ld.param.u32 	%r23, [_Z13kernel_renderP6uchar4P7Polygon7double3S3_iidS3_S__param_5];
	ld.param.f64 	%fd135, [_Z13kernel_renderP6uchar4P7Polygon7double3S3_iidS3_S__param_6];
	cvta.to.global.u64 	%rd1, %rd5;
	mov.u32 	%r29, %ntid.x;
	mov.u32 	%r30, %ctaid.x;
	mov.u32 	%r31, %tid.x;
	mad.lo.s32 	%r70, %r29, %r30, %r31;
	cvt.rn.f64.s32 	%fd1, %r22;
	cvt.rn.f64.s32 	%fd2, %r23;
	mul.f64 	%fd136, %fd135, 0d400921FB54442D18;
	div.rn.f64 	%fd3, %fd136, 0d4076800000000000;
	abs.f64 	%fd4, %fd3;
	setp.neu.f64 	%p3, %fd4, 0d7FF0000000000000;
	@%p3 bra 	$L__BB0_2;
	mov.f64 	%fd142, 0d0000000000000000;
	mul.rn.f64 	%fd367, %fd3, %fd142;
	mov.pred 	%p60, -1;
	bra.uni 	$L__BB0_5;
$L__BB0_2:
	mul.f64 	%fd137, %fd3, 0d3FE45F306DC9C883;
	cvt.rni.s32.f64 	%r69, %fd137;
	cvt.rn.f64.s32 	%fd138, %r69;
	fma.rn.f64 	%fd139, %fd138, 0dBFF921FB54442D18, %fd3;
	fma.rn.f64 	%fd140, %fd138, 0dBC91A62633145C00, %fd139;
	fma.rn.f64 	%fd367, %fd138, 0dB97B839A252049C0, %fd140;
	setp.ltu.f64 	%p4, %fd4, 0d41E0000000000000;
	@%p4 bra 	$L__BB0_4;
	{ // callseq 0, 0
	.param .b64 param0;
	st.param.f64 	[param0], %fd3;
	.param .align 16 .b8 retval0[16];
	call.uni (retval0), 
	__internal_trig_reduction_slowpathd, 
	(
	param0
	);
	ld.param.f64 	%fd367, [retval0];
	ld.param.b32 	%r69, [retval0+8];
	} // callseq 0
$L__BB0_4:
	and.b32  	%r33, %r69, 1;
	setp.eq.b32 	%p5, %r33, 1;
	not.pred 	%p60, %p5;
$L__BB0_5:
	mul.f64 	%fd143, %fd367, %fd367;
	fma.rn.f64 	%fd144, %fd143, 0d3EE48DAC2799BCB9, 0dBEF9757C5B27EBB1;
	fma.rn.f64 	%fd145, %fd144, %fd143, 0d3F0980E90FD91E04;
	fma.rn.f64 	%fd146, %fd145, %fd143, 0dBEFAE2B0417D7E1D;
	fma.rn.f64 	%fd147, %fd146, %fd143, 0d3F119F5341BFBA57;
	fma.rn.f64 	%fd148, %fd147, %fd143, 0d3F15E791A00F6919;
	fma.rn.f64 	%fd149, %fd148, %fd143, 0d3F2FF2E7FADEC73A;
	fma.rn.f64 	%fd150, %fd149, %fd143, 0d3F434BC1B206DA62;
	fma.rn.f64 	%fd151, %fd150, %fd143, 0d3F57DB18EF2F83F9;
	fma.rn.f64 	%fd152, %fd151, %fd143, 0d3F6D6D2E7AE49FBC;
	fma.rn.f64 	%fd153, %fd152, %fd143, 0d3F8226E3A816A776;
	fma.rn.f64 	%fd154, %fd153, %fd143, 0d3F9664F485D25660;
	fma.rn.f64 	%fd155, %fd154, %fd143, 0d3FABA1BA1BABF31D;
	fma.rn.f64 	%fd156, %fd155, %fd143, 0d3FC11111111105D2;
	fma.rn.f64 	%fd157, %fd156, %fd143, 0d3FD555555555555E;
	mul.f64 	%fd10, %fd143, %fd157;
	fma.rn.f64 	%fd368, %fd10, %fd367, %fd367;
	@%p60 bra 	$L__BB0_7;
	sub.f64 	%fd158, %fd368, %fd367;
	neg.f64 	%fd159, %fd158;
	fma.rn.f64 	%fd160, %fd10, %fd367, %fd159;
	rcp.approx.ftz.f64 	%fd161, %fd368;
	neg.f64 	%fd162, %fd368;
	fma.rn.f64 	%fd163, %fd162, %fd161, 0d3FF0000000000000;
	fma.rn.f64 	%fd164, %fd163, %fd163, %fd163;
	fma.rn.f64 	%fd165, %fd164, %fd161, %fd161;
	neg.f64 	%fd166, %fd165;
	fma.rn.f64 	%fd167, %fd368, %fd166, 0d3FF0000000000000;
	fma.rn.f64 	%fd168, %fd166, %fd160, %fd167;
	fma.rn.f64 	%fd368, %fd168, %fd166, %fd166;
$L__BB0_7:
	sub.f64 	%fd169, %fd129, %fd126;
	sub.f64 	%fd170, %fd130, %fd127;
	sub.f64 	%fd171, %fd131, %fd128;
	mul.f64 	%fd172, %fd170, %fd170;
	fma.rn.f64 	%fd173, %fd169, %fd169, %fd172;
	fma.rn.f64 	%fd174, %fd171, %fd171, %fd173;
	sqrt.rn.f64 	%fd175, %fd174;
	div.rn.f64 	%fd14, %fd169, %fd175;
	div.rn.f64 	%fd15, %fd170, %fd175;
	div.rn.f64 	%fd16, %fd171, %fd175;
	mul.f64 	%fd176, %fd16, 0d0000000000000000;
	sub.f64 	%fd177, %fd15, %fd176;
	sub.f64 	%fd178, %fd176, %fd14;
	mul.f64 	%fd179, %fd14, 0d0000000000000000;
	mul.f64 	%fd180, %fd15, 0d0000000000000000;
	sub.f64 	%fd181, %fd179, %fd180;
	mul.f64 	%fd182, %fd178, %fd178;
	fma.rn.f64 	%fd183, %fd177, %fd177, %fd182;
	fma.rn.f64 	%fd184, %fd181, %fd181, %fd183;
	sqrt.rn.f64 	%fd185, %fd184;
	div.rn.f64 	%fd17, %fd177, %fd185;
	div.rn.f64 	%fd18, %fd178, %fd185;
	div.rn.f64 	%fd19, %fd181, %fd185;
	mul.f64 	%fd186, %fd16, %fd18;
	mul.f64 	%fd187, %fd15, %fd19;
	sub.f64 	%fd188, %fd186, %fd187;
	mul.f64 	%fd189, %fd14, %fd19;
	mul.f64 	%fd190, %fd16, %fd17;
	sub.f64 	%fd191, %fd189, %fd190;
	mul.f64 	%fd192, %fd15, %fd17;
	mul.f64 	%fd193, %fd14, %fd18;
	sub.f64 	%fd194, %fd192, %fd193;
	mul.f64 	%fd195, %fd191, %fd191;
	fma.rn.f64 	%fd196, %fd188, %fd188, %fd195;
	fma.rn.f64 	%fd197, %fd194, %fd194, %fd196;
	sqrt.rn.f64 	%fd198, %fd197;
	div.rn.f64 	%fd20, %fd188, %fd198;
	div.rn.f64 	%fd21, %fd191, %fd198;
	div.rn.f64 	%fd22, %fd194, %fd198;
	setp.ge.s32 	%p7, %r70, %r22;
	@%p7 bra 	$L__BB0_36;
	rcp.rn.f64 	%fd199, %fd368;
	mul.f64 	%fd23, %fd14, %fd199;
	mul.f64 	%fd24, %fd15, %fd199;
	mul.f64 	%fd25, %fd16, %fd199;
	cvt.u32.u16 	%r34, %rs9;
	and.b32  	%r5, %r34, 255;
	cvt.u32.u16 	%r35, %rs10;
	and.b32  	%r6, %r35, 255;
	cvt.u32.u16 	%r36, %rs11;
	and.b32  	%r7, %r36, 255;
	add.f64 	%fd200, %fd2, 0dBFF0000000000000;
	mov.f64 	%fd201, 0d4000000000000000;
	div.rn.f64 	%fd26, %fd201, %fd200;
	add.f64 	%fd202, %fd1, 0dBFF0000000000000;
	div.rn.f64 	%fd27, %fd201, %fd202;
	mov.u32 	%r37, %ntid.y;
$L__BB0_9:
	mov.u32 	%r38, %ctaid.y;
	mov.u32 	%r39, %tid.y;
	mad.lo.s32 	%r71, %r37, %r38, %r39;
	setp.ge.s32 	%p8, %r71, %r23;
	@%p8 bra 	$L__BB0_35;
$L__BB0_10:
	cvt.rn.f64.u32 	%fd204, %r71;
	fma.rn.f64 	%fd205, %fd26, %fd204, 0dBFF0000000000000;
	cvt.rn.f64.s32 	%fd206, %r23;
	mul.f64 	%fd207, %fd205, %fd206;
	cvt.rn.f64.s32 	%fd208, %r22;
	div.rn.f64 	%fd209, %fd207, %fd208;
	mul.f64 	%fd210, %fd20, %fd209;
	cvt.rn.f64.s32 	%fd211, %r70;
	fma.rn.f64 	%fd212, %fd27, %fd211, 0dBFF0000000000000;
	fma.rn.f64 	%fd213, %fd17, %fd212, %fd210;
	add.f64 	%fd214, %fd23, %fd213;
	mul.f64 	%fd215, %fd21, %fd209;
	fma.rn.f64 	%fd216, %fd18, %fd212, %fd215;
	add.f64 	%fd217, %fd24, %fd216;
	mul.f64 	%fd218, %fd22, %fd209;
	fma.rn.f64 	%fd219, %fd19, %fd212, %fd218;
	add.f64 	%fd220, %fd25, %fd219;
	mul.f64 	%fd221, %fd217, %fd217;
	fma.rn.f64 	%fd222, %fd214, %fd214, %fd221;
	fma.rn.f64 	%fd223, %fd220, %fd220, %fd222;
	sqrt.rn.f64 	%fd224, %fd223;
	div.rn.f64 	%fd28, %fd214, %fd224;
	div.rn.f64 	%fd29, %fd217, %fd224;
	div.rn.f64 	%fd30, %fd220, %fd224;
	mov.b32 	%r75, -1;
	mov.b32 	%r72, 0;
$L__BB0_11:
	mul.wide.u32 	%rd6, %r72, 80;
	add.s64 	%rd7, %rd1, %rd6;
	add.s64 	%rd2, %rd7, 24;
	ld.global.f64 	%fd225, [%rd7+24];
	ld.global.f64 	%fd226, [%rd7+32];
	ld.global.f64 	%fd227, [%rd7+40];
	ld.global.f64 	%fd32, [%rd7];
	ld.global.f64 	%fd33, [%rd7+8];
	ld.global.f64 	%fd34, [%rd7+16];
	sub.f64 	%fd35, %fd225, %fd32;
	sub.f64 	%fd36, %fd226, %fd33;
	sub.f64 	%fd37, %fd227, %fd34;
	ld.global.f64 	%fd228, [%rd7+48];
	ld.global.f64 	%fd229, [%rd7+56];
	ld.global.f64 	%fd230, [%rd7+64];
	sub.f64 	%fd38, %fd228, %fd32;
	sub.f64 	%fd39, %fd229, %fd33;
	sub.f64 	%fd40, %fd230, %fd34;
	mul.f64 	%fd231, %fd29, %fd40;
	mul.f64 	%fd232, %fd30, %fd39;
	sub.f64 	%fd41, %fd231, %fd232;
	mul.f64 	%fd233, %fd30, %fd38;
	mul.f64 	%fd234, %fd28, %fd40;
	sub.f64 	%fd42, %fd233, %fd234;
	mul.f64 	%fd235, %fd28, %fd39;
	mul.f64 	%fd236, %fd29, %fd38;
	sub.f64 	%fd43, %fd235, %fd236;
	mul.f64 	%fd237, %fd36, %fd42;
	fma.rn.f64 	%fd238, %fd35, %fd41, %fd237;
	fma.rn.f64 	%fd44, %fd37, %fd43, %fd238;
	abs.f64 	%fd239, %fd44;
	setp.lt.f64 	%p9, %fd239, 0d3DDB7CDFD9D7BDBB;
	@%p9 bra 	$L__BB0_16;
	sub.f64 	%fd45, %fd126, %fd32;
	sub.f64 	%fd46, %fd127, %fd33;
	sub.f64 	%fd47, %fd128, %fd34;
	mul.f64 	%fd240, %fd42, %fd46;
	fma.rn.f64 	%fd241, %fd41, %fd45, %fd240;
	fma.rn.f64 	%fd242, %fd43, %fd47, %fd241;
	div.rn.f64 	%fd48, %fd242, %fd44;
	setp.lt.f64 	%p10, %fd48, 0d0000000000000000;
	setp.gt.f64 	%p11, %fd48, 0d3FF0000000000000;
	or.pred  	%p12, %p10, %p11;
	@%p12 bra 	$L__BB0_16;
	mul.f64 	%fd243, %fd37, %fd46;
	mul.f64 	%fd244, %fd36, %fd47;
	sub.f64 	%fd49, %fd243, %fd244;
	mul.f64 	%fd245, %fd35, %fd47;
	mul.f64 	%fd246, %fd37, %fd45;
	sub.f64 	%fd50, %fd245, %fd246;
	mul.f64 	%fd247, %fd36, %fd45;
	mul.f64 	%fd248, %fd35, %fd46;
	sub.f64 	%fd51, %fd247, %fd248;
	mul.f64 	%fd249, %fd29, %fd50;
	fma.rn.f64 	%fd250, %fd28, %fd49, %fd249;
	fma.rn.f64 	%fd251, %fd30, %fd51, %fd250;
	div.rn.f64 	%fd252, %fd251, %fd44;
	setp.lt.f64 	%p13, %fd252, 0d0000000000000000;
	add.f64 	%fd253, %fd48, %fd252;
	setp.gt.f64 	%p14, %fd253, 0d3FF0000000000000;
	or.pred  	%p15, %p13, %p14;
	@%p15 bra 	$L__BB0_16;
	mul.f64 	%fd254, %fd39, %fd50;
	fma.rn.f64 	%fd255, %fd38, %fd49, %fd254;
	fma.rn.f64 	%fd256, %fd40, %fd51, %fd255;
	div.rn.f64 	%fd52, %fd256, %fd44;
	setp.lt.f64 	%p16, %fd52, 0d0000000000000000;
	@%p16 bra 	$L__BB0_16;
	setp.eq.s32 	%p17, %r75, -1;
	setp.lt.f64 	%p18, %fd52, %fd371;
	or.pred  	%p19, %p17, %p18;
	selp.b32 	%r75, %r72, %r75, %p19;
	selp.f64 	%fd371, %fd52, %fd371, %p19;
$L__BB0_16:
	ld.global.f64 	%fd257, [%rd2+80];
	ld.global.f64 	%fd258, [%rd2+88];
	ld.global.f64 	%fd259, [%rd2+96];
	ld.global.f64 	%fd56, [%rd2+56];
	ld.global.f64 	%fd57, [%rd2+64];
	ld.global.f64 	%fd58, [%rd2+72];
	sub.f64 	%fd59, %fd257, %fd56;
	sub.f64 	%fd60, %fd258, %fd57;
	sub.f64 	%fd61, %fd259, %fd58;
	ld.global.f64 	%fd260, [%rd2+104];
	ld.global.f64 	%fd261, [%rd2+112];
	ld.global.f64 	%fd262, [%rd2+120];
	sub.f64 	%fd62, %fd260, %fd56;
	sub.f64 	%fd63, %fd261, %fd57;
	sub.f64 	%fd64, %fd262, %fd58;
	mul.f64 	%fd263, %fd29, %fd64;
	mul.f64 	%fd264, %fd30, %fd63;
	sub.f64 	%fd65, %fd263, %fd264;
	mul.f64 	%fd265, %fd30, %fd62;
	mul.f64 	%fd266, %fd28, %fd64;
	sub.f64 	%fd66, %fd265, %fd266;
	mul.f64 	%fd267, %fd28, %fd63;
	mul.f64 	%fd268, %fd29, %fd62;
	sub.f64 	%fd67, %fd267, %fd268;
	mul.f64 	%fd269, %fd60, %fd66;
	fma.rn.f64 	%fd270, %fd59, %fd65, %fd269;
	fma.rn.f64 	%fd68, %fd61, %fd67, %fd270;
	abs.f64 	%fd271, %fd68;
	setp.lt.f64 	%p20, %fd271, 0d3DDB7CDFD9D7BDBB;
	@%p20 bra 	$L__BB0_21;
	sub.f64 	%fd69, %fd126, %fd56;
	sub.f64 	%fd70, %fd127, %fd57;
	sub.f64 	%fd71, %fd128, %fd58;
	mul.f64 	%fd272, %fd66, %fd70;
	fma.rn.f64 	%fd273, %fd65, %fd69, %fd272;
	fma.rn.f64 	%fd274, %fd67, %fd71, %fd273;
	div.rn.f64 	%fd72, %fd274, %fd68;
	setp.lt.f64 	%p21, %fd72, 0d0000000000000000;
	setp.gt.f64 	%p22, %fd72, 0d3FF0000000000000;
	or.pred  	%p23, %p21, %p22;
	@%p23 bra 	$L__BB0_21;
	mul.f64 	%fd275, %fd61, %fd70;
	mul.f64 	%fd276, %fd60, %fd71;
	sub.f64 	%fd73, %fd275, %fd276;
	mul.f64 	%fd277, %fd59, %fd71;
	mul.f64 	%fd278, %fd61, %fd69;
	sub.f64 	%fd74, %fd277, %fd278;
	mul.f64 	%fd279, %fd60, %fd69;
	mul.f64 	%fd280, %fd59, %fd70;
	sub.f64 	%fd75, %fd279, %fd280;
	mul.f64 	%fd281, %fd29, %fd74;
	fma.rn.f64 	%fd282, %fd28, %fd73, %fd281;
	fma.rn.f64 	%fd283, %fd30, %fd75, %fd282;
	div.rn.f64 	%fd284, %fd283, %fd68;
	setp.lt.f64 	%p24, %fd284, 0d0000000000000000;
	add.f64 	%fd285, %fd72, %fd284;
	setp.gt.f64 	%p25, %fd285, 0d3FF0000000000000;
	or.pred  	%p26, %p24, %p25;
	@%p26 bra 	$L__BB0_21;
	mul.f64 	%fd286, %fd63, %fd74;
	fma.rn.f64 	%fd287, %fd62, %fd73, %fd286;
	fma.rn.f64 	%fd288, %fd64, %fd75, %fd287;
	div.rn.f64 	%fd76, %fd288, %fd68;
	setp.lt.f64 	%p27, %fd76, 0d0000000000000000;
	@%p27 bra 	$L__BB0_21;
	setp.eq.s32 	%p28, %r75, -1;
	setp.lt.f64 	%p29, %fd76, %fd371;
	or.pred  	%p30, %p28, %p29;
	add.s32 	%r42, %r72, 1;
	selp.b32 	%r75, %r42, %r75, %p30;
	selp.f64 	%fd371, %fd76, %fd371, %p30;
$L__BB0_21:
	add.s32 	%r72, %r72, 2;
	setp.ne.s32 	%p31, %r72, 26;
	@%p31 bra 	$L__BB0_11;
	setp.eq.s32 	%p32, %r75, -1;
	mov.b16 	%rs26, 0;
	mov.u16 	%rs27, %rs26;
	mov.u16 	%rs28, %rs26;
	@%p32 bra 	$L__BB0_34;
	fma.rn.f64 	%fd79, %fd28, %fd371, %fd126;
	fma.rn.f64 	%fd80, %fd29, %fd371, %fd127;
	fma.rn.f64 	%fd81, %fd30, %fd371, %fd128;
	sub.f64 	%fd289, %fd132, %fd79;
	sub.f64 	%fd290, %fd133, %fd80;
	sub.f64 	%fd291, %fd134, %fd81;
	mul.f64 	%fd292, %fd290, %fd290;
	fma.rn.f64 	%fd293, %fd289, %fd289, %fd292;
	fma.rn.f64 	%fd294, %fd291, %fd291, %fd293;
	sqrt.rn.f64 	%fd82, %fd294;
	div.rn.f64 	%fd83, %fd289, %fd82;
	div.rn.f64 	%fd84, %fd290, %fd82;
	div.rn.f64 	%fd85, %fd291, %fd82;
	mov.b32 	%r76, 0;
$L__BB0_24:
	mul.wide.u32 	%rd8, %r76, 80;
	add.s64 	%rd9, %rd1, %rd8;
	add.s64 	%rd3, %rd9, 24;
	ld.global.f64 	%fd295, [%rd9+24];
	ld.global.f64 	%fd296, [%rd9+32];
	ld.global.f64 	%fd297, [%rd9+40];
	ld.global.f64 	%fd86, [%rd9];
	ld.global.f64 	%fd87, [%rd9+8];
	ld.global.f64 	%fd88, [%rd9+16];
	sub.f64 	%fd89, %fd295, %fd86;
	sub.f64 	%fd90, %fd296, %fd87;
	sub.f64 	%fd91, %fd297, %fd88;
	ld.global.f64 	%fd298, [%rd9+48];
	ld.global.f64 	%fd299, [%rd9+56];
	ld.global.f64 	%fd300, [%rd9+64];
	sub.f64 	%fd92, %fd298, %fd86;
	sub.f64 	%fd93, %fd299, %fd87;
	sub.f64 	%fd94, %fd300, %fd88;
	mul.f64 	%fd301, %fd84, %fd94;
	mul.f64 	%fd302, %fd85, %fd93;
	sub.f64 	%fd95, %fd301, %fd302;
	mul.f64 	%fd303, %fd85, %fd92;
	mul.f64 	%fd304, %fd83, %fd94;
	sub.f64 	%fd96, %fd303, %fd304;
	mul.f64 	%fd305, %fd83, %fd93;
	mul.f64 	%fd306, %fd84, %fd92;
	sub.f64 	%fd97, %fd305, %fd306;
	mul.f64 	%fd307, %fd90, %fd96;
	fma.rn.f64 	%fd308, %fd89, %fd95, %fd307;
	fma.rn.f64 	%fd98, %fd91, %fd97, %fd308;
	abs.f64 	%fd309, %fd98;
	setp.lt.f64 	%p33, %fd309, 0d3DDB7CDFD9D7BDBB;
	@%p33 bra 	$L__BB0_28;
	sub.f64 	%fd99, %fd79, %fd86;
	sub.f64 	%fd100, %fd80, %fd87;
	sub.f64 	%fd101, %fd81, %fd88;
	mul.f64 	%fd310, %fd96, %fd100;
	fma.rn.f64 	%fd311, %fd95, %fd99, %fd310;
	fma.rn.f64 	%fd312, %fd97, %fd101, %fd311;
	div.rn.f64 	%fd102, %fd312, %fd98;
	setp.lt.f64 	%p34, %fd102, 0d0000000000000000;
	setp.gt.f64 	%p35, %fd102, 0d3FF0000000000000;
	or.pred  	%p36, %p34, %p35;
	@%p36 bra 	$L__BB0_28;
	mul.f64 	%fd313, %fd91, %fd100;
	mul.f64 	%fd314, %fd90, %fd101;
	sub.f64 	%fd103, %fd313, %fd314;
	mul.f64 	%fd315, %fd89, %fd101;
	mul.f64 	%fd316, %fd91, %fd99;
	sub.f64 	%fd104, %fd315, %fd316;
	mul.f64 	%fd317, %fd90, %fd99;
	mul.f64 	%fd318, %fd89, %fd100;
	sub.f64 	%fd105, %fd317, %fd318;
	mul.f64 	%fd319, %fd84, %fd104;
	fma.rn.f64 	%fd320, %fd83, %fd103, %fd319;
	fma.rn.f64 	%fd321, %fd85, %fd105, %fd320;
	div.rn.f64 	%fd322, %fd321, %fd98;
	setp.lt.f64 	%p37, %fd322, 0d0000000000000000;
	add.f64 	%fd323, %fd102, %fd322;
	setp.gt.f64 	%p38, %fd323, 0d3FF0000000000000;
	or.pred  	%p39, %p37, %p38;
	@%p39 bra 	$L__BB0_28;
	mul.f64 	%fd324, %fd93, %fd104;
	fma.rn.f64 	%fd325, %fd92, %fd103, %fd324;
	fma.rn.f64 	%fd326, %fd94, %fd105, %fd325;
	div.rn.f64 	%fd327, %fd326, %fd98;
	setp.gt.f64 	%p40, %fd327, 0d0000000000000000;
	setp.lt.f64 	%p41, %fd327, %fd82;
	and.pred  	%p42, %p40, %p41;
	setp.ne.s32 	%p43, %r76, %r75;
	and.pred  	%p44, %p42, %p43;
	mov.u16 	%rs27, %rs26;
	mov.u16 	%rs28, %rs26;
	@%p44 bra 	$L__BB0_34;
$L__BB0_28:
	ld.global.f64 	%fd329, [%rd3+80];
	ld.global.f64 	%fd330, [%rd3+88];
	ld.global.f64 	%fd331, [%rd3+96];
	ld.global.f64 	%fd106, [%rd3+56];
	ld.global.f64 	%fd107, [%rd3+64];
	ld.global.f64 	%fd108, [%rd3+72];
	sub.f64 	%fd109, %fd329, %fd106;
	sub.f64 	%fd110, %fd330, %fd107;
	sub.f64 	%fd111, %fd331, %fd108;
	ld.global.f64 	%fd332, [%rd3+104];
	ld.global.f64 	%fd333, [%rd3+112];
	ld.global.f64 	%fd334, [%rd3+120];
	sub.f64 	%fd112, %fd332, %fd106;
	sub.f64 	%fd113, %fd333, %fd107;
	sub.f64 	%fd114, %fd334, %fd108;
	mul.f64 	%fd335, %fd84, %fd114;
	mul.f64 	%fd336, %fd85, %fd113;
	sub.f64 	%fd115, %fd335, %fd336;
	mul.f64 	%fd337, %fd85, %fd112;
	mul.f64 	%fd338, %fd83, %fd114;
	sub.f64 	%fd116, %fd337, %fd338;
	mul.f64 	%fd339, %fd83, %fd113;
	mul.f64 	%fd340, %fd84, %fd112;
	sub.f64 	%fd117, %fd339, %fd340;
	mul.f64 	%fd341, %fd110, %fd116;
	fma.rn.f64 	%fd342, %fd109, %fd115, %fd341;
	fma.rn.f64 	%fd118, %fd111, %fd117, %fd342;
	abs.f64 	%fd343, %fd118;
	setp.lt.f64 	%p45, %fd343, 0d3DDB7CDFD9D7BDBB;
	@%p45 bra 	$L__BB0_32;
	sub.f64 	%fd119, %fd79, %fd106;
	sub.f64 	%fd120, %fd80, %fd107;
	sub.f64 	%fd121, %fd81, %fd108;
	mul.f64 	%fd344, %fd116, %fd120;
	fma.rn.f64 	%fd345, %fd115, %fd119, %fd344;
	fma.rn.f64 	%fd346, %fd117, %fd121, %fd345;
	div.rn.f64 	%fd122, %fd346, %fd118;
	setp.lt.f64 	%p46, %fd122, 0d0000000000000000;
	setp.gt.f64 	%p47, %fd122, 0d3FF0000000000000;
	or.pred  	%p48, %p46, %p47;
	@%p48 bra 	$L__BB0_32;
	mul.f64 	%fd347, %fd111, %fd120;
	mul.f64 	%fd348, %fd110, %fd121;
	sub.f64 	%fd123, %fd347, %fd348;
	mul.f64 	%fd349, %fd109, %fd121;
	mul.f64 	%fd350, %fd111, %fd119;
	sub.f64 	%fd124, %fd349, %fd350;
	mul.f64 	%fd351, %fd110, %fd119;
	mul.f64 	%fd352, %fd109, %fd120;
	sub.f64 	%fd125, %fd351, %fd352;
	mul.f64 	%fd353, %fd84, %fd124;
	fma.rn.f64 	%fd354, %fd83, %fd123, %fd353;
	fma.rn.f64 	%fd355, %fd85, %fd125, %fd354;
	div.rn.f64 	%fd356, %fd355, %fd118;
	setp.lt.f64 	%p49, %fd356, 0d0000000000000000;
	add.f64 	%fd357, %fd122, %fd356;
	setp.gt.f64 	%p50, %fd357, 0d3FF0000000000000;
	or.pred  	%p51, %p49, %p50;
	@%p51 bra 	$L__BB0_32;
	mul.f64 	%fd358, %fd113, %fd124;
	fma.rn.f64 	%fd359, %fd112, %fd123, %fd358;
	fma.rn.f64 	%fd360, %fd114, %fd125, %fd359;
	div.rn.f64 	%fd361, %fd360, %fd118;
	setp.gt.f64 	%p52, %fd361, 0d0000000000000000;
	setp.lt.f64 	%p53, %fd361, %fd82;
	and.pred  	%p54, %p52, %p53;
	add.s32 	%r44, %r76, 1;
	setp.ne.s32 	%p55, %r44, %r75;
	and.pred  	%p56, %p54, %p55;
	mov.u16 	%rs27, %rs26;
	mov.u16 	%rs28, %rs26;
	@%p56 bra 	$L__BB0_34;
$L__BB0_32:
	add.s32 	%r76, %r76, 2;
	setp.ne.s32 	%p57, %r76, 26;
	@%p57 bra 	$L__BB0_24;
	mul.wide.s32 	%rd10, %r75, 80;
	add.s64 	%rd11, %rd1, %rd10;
	.pragma "used_bytes_mask 7";
	ld.global.u32 	%r45, [%rd11+72];
	bfe.u32 	%r46, %r45, 0, 8;
	mul.lo.s32 	%r47, %r46, %r5;
	cvt.rn.f64.u32 	%fd363, %r47;
	bfe.u32 	%r48, %r45, 8, 8;
	mul.lo.s32 	%r49, %r48, %r6;
	cvt.rn.f64.u32 	%fd364, %r49;
	bfe.u32 	%r50, %r45, 16, 8;
	mul.lo.s32 	%r51, %r50, %r7;
	cvt.rn.f64.u32 	%fd365, %r51;
	cvt.rzi.u32.f64 	%r52, %fd363;
	cvt.rzi.u32.f64 	%r53, %fd364;
	cvt.rzi.u32.f64 	%r54, %fd365;
	cvt.u16.u32 	%rs28, %r54;
	cvt.u16.u32 	%rs27, %r53;
	cvt.u16.u32 	%rs26, %r52;
$L__BB0_34:
	mov.b16 	%rs25, 255;
	ld.param.u64 	%rd15, [_Z13kernel_renderP6uchar4P7Polygon7double3S3_iidS3_S__param_0];
	not.b32 	%r55, %r71;
	add.s32 	%r56, %r23, %r55;
	mad.lo.s32 	%r57, %r56, %r22, %r70;
	cvta.to.global.u64 	%rd12, %rd15;
	mul.wide.s32 	%rd13, %r57, 4;
	add.s64 	%rd14, %rd12, %rd13;
	cvt.u32.u16 	%r58, %rs26;
	cvt.u32.u16 	%r59, %rs27;
	prmt.b32 	%r60, %r58, %r59, 0x3340U;
	cvt.u32.u16 	%r61, %rs28;
	cvt.u32.u16 	%r62, %rs25;
	prmt.b32 	%r63, %r61, %r62, 0x3340U;
	prmt.b32 	%r64, %r60, %r63, 0x5410U;
	st.global.u32 	[%rd14], %r64;
	mov.u32 	%r65, %ntid.y;
	mov.u32 	%r66, %nctaid.y;
	mad.lo.s32 	%r71, %r65, %r66, %r71;
	setp.lt.s32 	%p58, %r71, %r23;
	@%p58 bra 	$L__BB0_10;
$L__BB0_35:
	mov.u32 	%r67, %ntid.x;
	mov.u32 	%r68, %nctaid.x;
	mad.lo.s32 	%r70, %r67, %r68, %r70;
	setp.lt.s32 	%p59, %r70, %r22;
	@%p59 bra 	$L__BB0_9;
$L__BB0_36:
	ret;

}
	// .globl	_Z11kernel_ssaaP6uchar4S0_iii
.visible .entry _Z11kernel_ssaaP6uchar4S0_iii(
	.param .u64 .ptr .align 1 _Z11kernel_ssaaP6uchar4S0_iii_param_0,
	.param .u64 .ptr .align 1 _Z11kernel_ssaaP6uchar4S0_iii_param_1,
	.param .u32 _Z11kernel_ssaaP6uchar4S0_iii_param_2,
	.param .u32 _Z11kernel_ssaaP6uchar4S0_iii_param_3,
	.param .u32 _Z11kernel_ssaaP6uchar4S0_iii_param_4
)
{
	.reg .pred 	%p<22>;
	.reg .b32 	%r<334>;
	.reg .b64 	%rd<53>;

	ld.param.u64 	%rd4, [_Z11kernel_ssaaP6uchar4S0_iii_param_0];
	ld.param.u64 	%rd3, [_Z11kernel_ssaaP6uchar4S0_iii_param_1];
	ld.param.u32 	%r110, [_Z11kernel_ssaaP6uchar4S0_iii_param_2];
	ld.param.u32 	%r112, [_Z11kernel_ssaaP6uchar4S0_iii_param_4];
	cvta.to.global.u64 	%rd1, %rd4;
	cvta.to.global.u64 	%rd2, %rd3;
	mov.u32 	%r113, %ntid.x;
	mov.u32 	%r114, %ctaid.x;
	mov.u32 	%r115, %tid.x;
	mad.lo.s32 	%r289, %r113, %r114, %r115;
	mov.u32 	%r116, %ntid.y;
	mov.u32 	%r117, %ctaid.y;
	mov.u32 	%r118, %tid.y;
	mad.lo.s32 	%r2, %r116, %r117, %r118;
	mov.u32 	%r119, %nctaid.x;
	mul.lo.s32 	%r3, %r113, %r119;
	mov.u32 	%r120, %nctaid.y;
	mul.lo.s32 	%r4, %r116, %r120;
	setp.ge.s32 	%p1, %r289, %r110;
	@%p1 bra 	$L__BB1_28;
	setp.lt.s32 	%p2, %r112, 1;
	@%p2 bra 	$L__BB1_19;
	add.s32 	%r5, %r112, -1;
	and.b32  	%r6, %r112, 7;
	and.b32  	%r7, %r112, 3;
	and.b32  	%r8, %r112, 2147483640;
	and.b32  	%r9, %r112, 1;
	neg.s32 	%r10, %r8;
	mul.lo.s32 	%r11, %r112, %r110;
$L__BB1_3:
	ld.param.u32 	%r287, [_Z11kernel_ssaaP6uchar4S0_iii_param_3];
	setp.ge.s32 	%p11, %r2, %r287;
	mov.u32 	%r290, %r2;
	@%p11 bra 	$L__BB1_4;
	bra.uni 	$L__BB1_5;
$L__BB1_4:
	mov.u32 	%r282, %ntid.x;
	mov.u32 	%r283, %nctaid.x;
	mad.lo.s32 	%r289, %r282, %r283, %r289;
	setp.lt.s32 	%p21, %r289, %r110;
	@%p21 bra 	$L__BB1_3;
	bra.uni 	$L__BB1_28;
$L__BB1_5:
	mul.lo.s32 	%r15, %r290, %r112;
	mad.lo.s32 	%r141, %r110, %r15, %r110;
	add.s32 	%r142, %r289, %r141;
	mul.lo.s32 	%r16, %r112, %r142;
	add.s32 	%r143, %r15, 2;
	mad.lo.s32 	%r144, %r110, %r143, %r289;
	mul.lo.s32 	%r17, %r112, %r144;
	add.s32 	%r145, %r15, 3;
	mad.lo.s32 	%r146, %r110, %r145, %r289;
	mul.lo.s32 	%r18, %r112, %r146;
	add.s32 	%r147, %r15, 4;
	mad.lo.s32 	%r148, %r110, %r147, %r289;
	mul.lo.s32 	%r19, %r112, %r148;
	add.s32 	%r149, %r15, 5;
	mad.lo.s32 	%r150, %r110, %r149, %r289;
	mul.lo.s32 	%r20, %r112, %r150;
	add.s32 	%r151, %r15, 6;
	mad.lo.s32 	%r152, %r110, %r151, %r289;
	mul.lo.s32 	%r21, %r112, %r152;
	add.s32 	%r153, %r15, 7;
	mad.lo.s32 	%r154, %r110, %r153, %r289;
	mul.lo.s32 	%r22, %r112, %r154;
	mad.lo.s32 	%r155, %r11, %r290, %r289;
	mul.lo.s32 	%r23, %r112, %r155;
	mov.b32 	%r291, 0;
	mov.u32 	%r330, %r291;
	mov.u32 	%r329, %r291;
	mov.u32 	%r328, %r291;
$L__BB1_6:
	setp.lt.u32 	%p12, %r5, 7;
	mov.b32 	%r317, 0;
	@%p12 bra 	$L__BB1_9;
	add.s32 	%r302, %r16, %r291;
	add.s32 	%r301, %r17, %r291;
	add.s32 	%r300, %r18, %r291;
	add.s32 	%r299, %r19, %r291;
	add.s32 	%r298, %r20, %r291;
	add.s32 	%r297, %r21, %r291;
	add.s32 	%r296, %r22, %r291;
	add.s32 	%r295, %r23, %r291;
	mov.u32 	%r303, %r10;
$L__BB1_8:
	.pragma "nounroll";
	mul.wide.s32 	%rd19, %r295, 4;
	add.s64 	%rd20, %rd1, %rd19;
	.pragma "used_bytes_mask 7";
	ld.global.u32 	%r158, [%rd20];
	bfe.u32 	%r159, %r158, 0, 8;
	add.s32 	%r160, %r328, %r159;
	bfe.u32 	%r161, %r158, 8, 8;
	add.s32 	%r162, %r329, %r161;
	bfe.u32 	%r163, %r158, 16, 8;
	add.s32 	%r164, %r330, %r163;
	mul.wide.s32 	%rd21, %r302, 4;
	add.s64 	%rd22, %rd1, %rd21;
	.pragma "used_bytes_mask 7";
	ld.global.u32 	%r165, [%rd22];
	bfe.u32 	%r166, %r165, 0, 8;
	add.s32 	%r167, %r160, %r166;
	bfe.u32 	%r168, %r165, 8, 8;
	add.s32 	%r169, %r162, %r168;
	bfe.u32 	%r170, %r165, 16, 8;
	add.s32 	%r171, %r164, %r170;
	mul.wide.s32 	%rd23, %r301, 4;
	add.s64 	%rd24, %rd1, %rd23;
	.pragma "used_bytes_mask 7";
	ld.global.u32 	%r172, [%rd24];
	bfe.u32 	%r173, %r172, 0, 8;
	add.s32 	%r174, %r167, %r173;
	bfe.u32 	%r175, %r172, 8, 8;
	add.s32 	%r176, %r169, %r175;
	bfe.u32 	%r177, %r172, 16, 8;
	add.s32 	%r178, %r171, %r177;
	mul.wide.s32 	%rd25, %r300, 4;
	add.s64 	%rd26, %rd1, %rd25;
	.pragma "used_bytes_mask 7";
	ld.global.u32 	%r179, [%rd26];
	bfe.u32 	%r180, %r179, 0, 8;
	add.s32 	%r181, %r174, %r180;
	bfe.u32 	%r182, %r179, 8, 8;
	add.s32 	%r183, %r176, %r182;
	bfe.u32 	%r184, %r179, 16, 8;
	add.s32 	%r185, %r178, %r184;
	mul.wide.s32 	%rd27, %r299, 4;
	add.s64 	%rd28, %rd1, %rd27;
	.pragma "used_bytes_mask 7";
	ld.global.u32 	%r186, [%rd28];
	bfe.u32 	%r187, %r186, 0, 8;
	add.s32 	%r188, %r181, %r187;
	bfe.u32 	%r189, %r186, 8, 8;
	add.s32 	%r190, %r183, %r189;
	bfe.u32 	%r191, %r186, 16, 8;
	add.s32 	%r192, %r185, %r191;
	mul.wide.s32 	%rd29, %r298, 4;
	add.s64 	%rd30, %rd1, %rd29;
	.pragma "used_bytes_mask 7";
	ld.global.u32 	%r193, [%rd30];
	bfe.u32 	%r194, %r193, 0, 8;
	add.s32 	%r195, %r188, %r194;
	bfe.u32 	%r196, %r193, 8, 8;
	add.s32 	%r197, %r190, %r196;
	bfe.u32 	%r198, %r193, 16, 8;
	add.s32 	%r199, %r192, %r198;
	mul.wide.s32 	%rd31, %r297, 4;
	add.s64 	%rd32, %rd1, %rd31;
	.pragma "used_bytes_mask 7";
	ld.global.u32 	%r200, [%rd32];
	bfe.u32 	%r201, %r200, 0, 8;
	add.s32 	%r202, %r195, %r201;
	bfe.u32 	%r203, %r200, 8, 8;
	add.s32 	%r204, %r197, %r203;
	bfe.u32 	%r205, %r200, 16, 8;
	add.s32 	%r206, %r199, %r205;
	mul.wide.s32 	%rd33, %r296, 4;
	add.s64 	%rd34, %rd1, %rd33;
	.pragma "used_bytes_mask 7";
	ld.global.u32 	%r207, [%rd34];
	bfe.u32 	%r208, %r207, 0, 8;
	add.s32 	%r328, %r202, %r208;
	bfe.u32 	%r209, %r207, 8, 8;
	add.s32 	%r329, %r204, %r209;
	bfe.u32 	%r210, %r207, 16, 8;
	add.s32 	%r330, %r206, %r210;
	add.s32 	%r303, %r303, 8;
	shl.b32 	%r211, %r11, 3;
	add.s32 	%r302, %r302, %r211;
	add.s32 	%r301, %r301, %r211;
	add.s32 	%r300, %r300, %r211;
	add.s32 	%r299, %r299, %r211;
	add.s32 	%r298, %r298, %r211;
	add.s32 	%r297, %r297, %r211;
	add.s32 	%r296, %r296, %r211;
	add.s32 	%r295, %r295, %r211;
	setp.ne.s32 	%p13, %r303, 0;
	mov.u32 	%r317, %r8;
	@%p13 bra 	$L__BB1_8;
$L__BB1_9:
	setp.eq.s32 	%p14, %r6, 0;
	@%p14 bra 	$L__BB1_17;
	add.s32 	%r213, %r6, -1;
	setp.lt.u32 	%p15, %r213, 3;
	@%p15 bra 	$L__BB1_12;
	add.s32 	%r214, %r317, %r15;
	mad.lo.s32 	%r215, %r214, %r110, %r289;
	mad.lo.s32 	%r216, %r215, %r112, %r291;
	mul.wide.s32 	%rd35, %r216, 4;
	add.s64 	%rd36, %rd1, %rd35;
	.pragma "used_bytes_mask 7";
	ld.global.u32 	%r217, [%rd36];
	bfe.u32 	%r218, %r217, 0, 8;
	add.s32 	%r219, %r328, %r218;
	bfe.u32 	%r220, %r217, 8, 8;
	add.s32 	%r221, %r329, %r220;
	bfe.u32 	%r222, %r217, 16, 8;
	add.s32 	%r223, %r330, %r222;
	add.s32 	%r224, %r215, %r110;
	mad.lo.s32 	%r225, %r224, %r112, %r291;
	mul.wide.s32 	%rd37, %r225, 4;
	add.s64 	%rd38, %rd1, %rd37;
	.pragma "used_bytes_mask 7";
	ld.global.u32 	%r226, [%rd38];
	bfe.u32 	%r227, %r226, 0, 8;
	add.s32 	%r228, %r219, %r227;
	bfe.u32 	%r229, %r226, 8, 8;
	add.s32 	%r230, %r221, %r229;
	bfe.u32 	%r231, %r226, 16, 8;
	add.s32 	%r232, %r223, %r231;
	add.s32 	%r233, %r224, %r110;
	mad.lo.s32 	%r234, %r233, %r112, %r291;
	mul.wide.s32 	%rd39, %r234, 4;
	add.s64 	%rd40, %rd1, %rd39;
	.pragma "used_bytes_mask 7";
	ld.global.u32 	%r235, [%rd40];
	bfe.u32 	%r236, %r235, 0, 8;
	add.s32 	%r237, %r228, %r236;
	bfe.u32 	%r238, %r235, 8, 8;
	add.s32 	%r239, %r230, %r238;
	bfe.u32 	%r240, %r235, 16, 8;
	add.s32 	%r241, %r232, %r240;
	add.s32 	%r242, %r233, %r110;
	mad.lo.s32 	%r243, %r242, %r112, %r291;
	mul.wide.s32 	%rd41, %r243, 4;
	add.s64 	%rd42, %rd1, %rd41;
	.pragma "used_bytes_mask 7";
	ld.global.u32 	%r244, [%rd42];
	bfe.u32 	%r245, %r244, 0, 8;
	add.s32 	%r328, %r237, %r245;
	bfe.u32 	%r246, %r244, 8, 8;
	add.s32 	%r329, %r239, %r246;
	bfe.u32 	%r247, %r244, 16, 8;
	add.s32 	%r330, %r241, %r247;
	add.s32 	%r317, %r317, 4;
$L__BB1_12:
	setp.eq.s32 	%p16, %r7, 0;
	@%p16 bra 	$L__BB1_17;
	setp.eq.s32 	%p17, %r7, 1;
	@%p17 bra 	$L__BB1_15;
	add.s32 	%r249, %r317, %r15;
	mad.lo.s32 	%r250, %r249, %r110, %r289;
	mad.lo.s32 	%r251, %r250, %r112, %r291;
	mul.wide.s32 	%rd43, %r251, 4;
	add.s64 	%rd44, %rd1, %rd43;
	.pragma "used_bytes_mask 7";
	ld.global.u32 	%r252, [%rd44];
	bfe.u32 	%r253, %r252, 0, 8;
	add.s32 	%r254, %r328, %r253;
	bfe.u32 	%r255, %r252, 8, 8;
	add.s32 	%r256, %r329, %r255;
	bfe.u32 	%r257, %r252, 16, 8;
	add.s32 	%r258, %r330, %r257;
	add.s32 	%r259, %r250, %r110;
	mad.lo.s32 	%r260, %r259, %r112, %r291;
	mul.wide.s32 	%rd45, %r260, 4;
	add.s64 	%rd46, %rd1, %rd45;
	.pragma "used_bytes_mask 7";
	ld.global.u32 	%r261, [%rd46];
	bfe.u32 	%r262, %r261, 0, 8;
	add.s32 	%r328, %r254, %r262;
	bfe.u32 	%r263, %r261, 8, 8;
	add.s32 	%r329, %r256, %r263;
	bfe.u32 	%r264, %r261, 16, 8;
	add.s32 	%r330, %r258, %r264;
	add.s32 	%r317, %r317, 2;
$L__BB1_15:
	setp.eq.s32 	%p18, %r9, 0;
	@%p18 bra 	$L__BB1_17;
	add.s32 	%r265, %r317, %r15;
	mad.lo.s32 	%r266, %r265, %r110, %r289;
	mad.lo.s32 	%r267, %r266, %r112, %r291;
	mul.wide.s32 	%rd47, %r267, 4;
	add.s64 	%rd48, %rd1, %rd47;
	.pragma "used_bytes_mask 7";
	ld.global.u32 	%r268, [%rd48];
	bfe.u32 	%r269, %r268, 0, 8;
	add.s32 	%r328, %r328, %r269;
	bfe.u32 	%r270, %r268, 8, 8;
	add.s32 	%r329, %r329, %r270;
	bfe.u32 	%r271, %r268, 16, 8;
	add.s32 	%r330, %r330, %r271;
$L__BB1_17:
	add.s32 	%r291, %r291, 1;
	setp.ne.s32 	%p19, %r291, %r112;
	@%p19 bra 	$L__BB1_6;
	ld.param.u32 	%r288, [_Z11kernel_ssaaP6uchar4S0_iii_param_3];
	ld.param.u64 	%rd52, [_Z11kernel_ssaaP6uchar4S0_iii_param_1];
	mul.lo.s32 	%r272, %r112, %r112;
	div.u32 	%r273, %r328, %r272;
	div.u32 	%r274, %r329, %r272;
	div.u32 	%r275, %r330, %r272;
	mad.lo.s32 	%r276, %r290, %r110, %r289;
	cvta.to.global.u64 	%rd49, %rd52;
	mul.wide.s32 	%rd50, %r276, 4;
	add.s64 	%rd51, %rd49, %rd50;
	prmt.b32 	%r277, %r273, %r274, 0x3340U;
	prmt.b32 	%r278, %r275, 65535, 0x3340U;
	prmt.b32 	%r279, %r277, %r278, 0x5410U;
	st.global.u32 	[%rd51], %r279;
	mov.u32 	%r280, %ntid.y;
	mov.u32 	%r281, %nctaid.y;
	mad.lo.s32 	%r290, %r280, %r281, %r290;
	setp.lt.s32 	%p20, %r290, %r288;
	@%p20 bra 	$L__BB1_5;
	bra.uni 	$L__BB1_4;
$L__BB1_19:
	ld.param.u32 	%r284, [_Z11kernel_ssaaP6uchar4S0_iii_param_3];
	add.s32 	%r97, %r2, %r4;
	max.s32 	%r121, %r284, %r97;
	setp.lt.s32 	%p3, %r97, %r284;
	selp.u32 	%r122, 1, 0, %p3;
	add.s32 	%r123, %r97, %r122;
	sub.s32 	%r124, %r121, %r123;
	div.u32 	%r125, %r124, %r4;
	add.s32 	%r98, %r125, %r122;
	and.b32  	%r99, %r98, 3;
	mul.lo.s32 	%r100, %r2, %r110;
	mul.lo.s32 	%r101, %r97, %r110;
	add.s32 	%r102, %r97, %r4;
	mul.lo.s32 	%r103, %r102, %r110;
	add.s32 	%r104, %r102, %r4;
$L__BB1_20:
	ld.param.u32 	%r285, [_Z11kernel_ssaaP6uchar4S0_iii_param_3];
	setp.ge.s32 	%p4, %r2, %r285;
	@%p4 bra 	$L__BB1_27;
	setp.eq.s32 	%p5, %r99, 3;
	mov.u32 	%r332, %r2;
	@%p5 bra 	$L__BB1_25;
	setp.eq.s32 	%p6, %r99, 0;
	add.s32 	%r126, %r100, %r289;
	mul.wide.s32 	%rd5, %r126, 4;
	add.s64 	%rd6, %rd2, %rd5;
	mov.b32 	%r127, -16777216;
	st.global.u32 	[%rd6], %r127;
	mov.u32 	%r332, %r97;
	@%p6 bra 	$L__BB1_25;
	setp.eq.s32 	%p7, %r99, 1;
	add.s32 	%r128, %r101, %r289;
	mul.wide.s32 	%rd7, %r128, 4;
	add.s64 	%rd8, %rd2, %rd7;
	mov.b32 	%r129, -16777216;
	st.global.u32 	[%rd8], %r129;
	mov.u32 	%r332, %r102;
	@%p7 bra 	$L__BB1_25;
	add.s32 	%r130, %r103, %r289;
	mul.wide.s32 	%rd9, %r130, 4;
	add.s64 	%rd10, %rd2, %rd9;
	mov.b32 	%r131, -16777216;
	st.global.u32 	[%rd10], %r131;
	mov.u32 	%r332, %r104;
$L__BB1_25:
	setp.lt.u32 	%p8, %r98, 3;
	@%p8 bra 	$L__BB1_27;
$L__BB1_26:
	ld.param.u32 	%r286, [_Z11kernel_ssaaP6uchar4S0_iii_param_3];
	mad.lo.s32 	%r132, %r332, %r110, %r289;
	mul.wide.s32 	%rd11, %r132, 4;
	add.s64 	%rd12, %rd2, %rd11;
	mov.b32 	%r133, -16777216;
	st.global.u32 	[%rd12], %r133;
	add.s32 	%r134, %r332, %r4;
	mad.lo.s32 	%r135, %r134, %r110, %r289;
	mul.wide.s32 	%rd13, %r135, 4;
	add.s64 	%rd14, %rd2, %rd13;
	st.global.u32 	[%rd14], %r133;
	add.s32 	%r136, %r134, %r4;
	mad.lo.s32 	%r137, %r136, %r110, %r289;
	mul.wide.s32 	%rd15, %r137, 4;
	add.s64 	%rd16, %rd2, %rd15;
	st.global.u32 	[%rd16], %r133;
	add.s32 	%r138, %r136, %r4;
	mad.lo.s32 	%r139, %r138, %r110, %r289;
	mul.wide.s32 	%rd17, %r139, 4;
	add.s64 	%rd18, %rd2, %rd17;
	st.global.u32 	[%rd18], %r133;
	add.s32 	%r332, %r138, %r4;
	setp.lt.s32 	%p9, %r332, %r286;
	@%p9 bra 	$L__BB1_26;
$L__BB1_27:
	add.s32 	%r289, %r289, %r3;
	setp.lt.s32 	%p10, %r289, %r110;
	@%p10 bra 	$L__BB1_20;
$L__BB1_28:
	ret;

}
.func  (.param .align 16 .b8 func_retval0[16]) __internal_trig_reduction_slowpathd(
	.param .b64 __internal_trig_reduction_slowpathd_param_0
)
{
	.local .align 8 .b8 	__local_depot2[40];
	.reg .b64 	%SP;
	.reg .b64 	%SPL;
	.reg .pred 	%p<10>;
	.reg .b32 	%r<47>;
	.reg .b64 	%rd<74>;
	.reg .b64 	%fd<5>;

	mov.u64 	%SPL, __local_depot2;
	ld.param.f64 	%fd4, [__internal_trig_reduction_slowpathd_param_0];
	add.u64 	%rd1, %SPL, 0;
	{
	.reg .b32 %temp; 
	mov.b64 	{%temp, %r1}, %fd4;
	}
	shr.u32 	%r2, %r1, 20;
	and.b32  	%r3, %r2, 2047;
	setp.eq.s32 	%p1, %r3, 2047;
	mov.b32 	%r46, 0;
	@%p1 bra 	$L__BB2_9;
	add.s32 	%r20, %r3, -1024;
	mov.b64 	%rd20, %fd4;
	shl.b64 	%rd2, %rd20, 11;
	shr.u32 	%r4, %r20, 6;
	sub.s32 	%r45, 15, %r4;
	sub.s32 	%r21, 19, %r4;
	setp.lt.u32 	%p2, %r20, 128;
	selp.b32 	%r6, 18, %r21, %p2;
	setp.ge.s32 	%p3, %r45, %r6;
	mov.b64 	%rd70, 0;
	@%p3 bra 	$L__BB2_4;
	add.s32 	%r23, %r6, %r4;
	neg.s32 	%r43, %r23;
	or.b64  	%rd3, %rd2, -9223372036854775808;
	mov.b64 	%rd70, 0;
	mov.b32 	%r42, 0;
	mov.u64 	%rd25, __cudart_i2opi_d;
	mov.u32 	%r44, %r45;
$L__BB2_3:
	.pragma "nounroll";
	mul.wide.s32 	%rd22, %r42, 8;
	add.s64 	%rd23, %rd1, %rd22;
	mul.wide.s32 	%rd24, %r44, 8;
	add.s64 	%rd26, %rd25, %rd24;
	ld.global.nc.u64 	%rd27, [%rd26];
	{
	.reg .u32 %r0, %r1, %r2, %r3, %alo, %ahi, %blo, %bhi, %clo, %chi;
	mov.b64 	{%alo,%ahi}, %rd27;
	mov.b64 	{%blo,%bhi}, %rd3;
	mov.b64 	{%clo,%chi}, %rd70;
	mad.lo.cc.u32 	%r0, %alo, %blo, %clo;
	madc.hi.cc.u32 	%r1, %alo, %blo, %chi;
	madc.hi.u32 	%r2, %alo, %bhi, 0;
	mad.lo.cc.u32 	%r1, %alo, %bhi, %r1;
	madc.hi.cc.u32 	%r2, %ahi, %blo, %r2;
	madc.hi.u32 	%r3, %ahi, %bhi, 0;
	mad.lo.cc.u32 	%r1, %ahi, %blo, %r1;
	madc.lo.cc.u32 	%r2, %ahi, %bhi, %r2;
	addc.u32 	%r3, %r3, 0;
	mov.b64 	%rd28, {%r0,%r1};
	mov.b64 	%rd70, {%r2,%r3};
	}
	st.local.u64 	[%rd23], %rd28;
	add.s32 	%r44, %r44, 1;
	add.s32 	%r43, %r43, 1;
	add.s32 	%r42, %r42, 1;
	setp.ne.s32 	%p4, %r43, -15;
	mov.u32 	%r45, %r6;
	@%p4 bra 	$L__BB2_3;
$L__BB2_4:
	cvt.s64.s32 	%rd29, %r45;
	cvt.u64.u32 	%rd30, %r4;
	add.s64 	%rd31, %rd30, %rd29;
	shl.b64 	%rd32, %rd31, 3;
	add.s64 	%rd33, %rd1, %rd32;
	st.local.u64 	[%rd33+-120], %rd70;
	and.b32  	%r15, %r2, 63;
	ld.local.u64 	%rd72, [%rd1+16];
	ld.local.u64 	%rd71, [%rd1+24];
	setp.eq.s32 	%p5, %r15, 0;
	@%p5 bra 	$L__BB2_6;
	shl.b64 	%rd34, %rd71, %r15;
	shr.u64 	%rd35, %rd72, 1;
	xor.b32  	%r24, %r15, 63;
	shr.u64 	%rd36, %rd35, %r24;
	or.b64  	%rd71, %rd34, %rd36;
	ld.local.u64 	%rd37, [%rd1+8];
	shl.b64 	%rd38, %rd72, %r15;
	shr.u64 	%rd39, %rd37, 1;
	shr.u64 	%rd40, %rd39, %r24;
	or.b64  	%rd72, %rd38, %rd40;
$L__BB2_6:
	and.b32  	%r25, %r1, -2147483648;
	shr.u64 	%rd41, %rd71, 62;
	cvt.u32.u64 	%r26, %rd41;
	mov.b64 	{%r27, %r28}, %rd71;
	mov.b64 	{%r29, %r30}, %rd72;
	shf.l.wrap.b32 	%r31, %r30, %r27, 2;
	shf.l.wrap.b32 	%r32, %r27, %r28, 2;
	mov.b64 	%rd42, {%r31, %r32};
	shl.b64 	%rd43, %rd72, 2;
	shr.u64 	%rd44, %rd42, 63;
	cvt.u32.u64 	%r33, %rd44;
	add.s32 	%r34, %r33, %r26;
	setp.eq.s32 	%p6, %r25, 0;
	neg.s32 	%r35, %r34;
	selp.b32 	%r46, %r34, %r35, %p6;
	setp.gt.s64 	%p7, %rd42, -1;
	mov.b64 	%rd45, 0;
	{
	.reg .u32 %r0, %r1, %r2, %r3, %a0, %a1, %a2, %a3, %b0, %b1, %b2, %b3;
	mov.b64 	{%a0,%a1}, %rd45;
	mov.b64 	{%a2,%a3}, %rd45;
	mov.b64 	{%b0,%b1}, %rd43;
	mov.b64 	{%b2,%b3}, %rd42;
	sub.cc.u32 	%r0, %a0, %b0;
	subc.cc.u32 	%r1, %a1, %b1;
	subc.cc.u32 	%r2, %a2, %b2;
	subc.u32 	%r3, %a3, %b3;
	mov.b64 	%rd46, {%r0,%r1};
	mov.b64 	%rd47, {%r2,%r3};
	}
	xor.b32  	%r36, %r25, -2147483648;
	selp.b64 	%rd73, %rd42, %rd47, %p7;
	selp.b64 	%rd14, %rd43, %rd46, %p7;
	selp.b32 	%r17, %r25, %r36, %p7;
	clz.b64 	%r37, %rd73;
	cvt.u64.u32 	%rd15, %r37;
	setp.eq.s32 	%p8, %r37, 0;
	@%p8 bra 	$L__BB2_8;
	cvt.u32.u64 	%r38, %rd15;
	and.b32  	%r39, %r38, 63;
	shl.b64 	%rd48, %rd73, %r39;
	shr.u64 	%rd49, %rd14, 1;
	not.b32 	%r40, %r38;
	and.b32  	%r41, %r40, 63;
	shr.u64 	%rd50, %rd49, %r41;
	or.b64  	%rd73, %rd48, %rd50;
$L__BB2_8:
	mov.b64 	%rd51, -3958705157555305931;
	{
	.reg .u32 %r0, %r1, %r2, %r3, %alo, %ahi, %blo, %bhi;
	mov.b64 	{%alo,%ahi}, %rd73;
	mov.b64 	{%blo,%bhi}, %rd51;
	mul.lo.u32 	%r0, %alo, %blo;
	mul.hi.u32 	%r1, %alo, %blo;
	mad.lo.cc.u32 	%r1, %alo, %bhi, %r1;
	madc.hi.u32 	%r2, %alo, %bhi, 0;
	mad.lo.cc.u32 	%r1, %ahi, %blo, %r1;
	madc.hi.cc.u32 	%r2, %ahi, %blo, %r2;
	madc.hi.u32 	%r3, %ahi, %bhi, 0;
	mad.lo.cc.u32 	%r2, %ahi, %bhi, %r2;
	addc.u32 	%r3, %r3, 0;
	mov.b64 	%rd52, {%r0,%r1};
	mov.b64 	%rd53, {%r2,%r3};
	}
	setp.gt.s64 	%p9, %rd53, 0;
	{
	.reg .u32 %r0, %r1, %r2, %r3, %a0, %a1, %a2, %a3, %b0, %b1, %b2, %b3;
	mov.b64 	{%a0,%a1}, %rd52;
	mov.b64 	{%a2,%a3}, %rd53;
	mov.b64 	{%b0,%b1}, %rd52;
	mov.b64 	{%b2,%b3}, %rd53;
	add.cc.u32 	%r0, %a0, %b0;
	addc.cc.u32 	%r1, %a1, %b1;
	addc.cc.u32 	%r2, %a2, %b2;
	addc.u32 	%r3, %a3, %b3;
	mov.b64 	%rd54, {%r0,%r1};
	mov.b64 	%rd55, {%r2,%r3};
	}
	selp.b64 	%rd56, %rd55, %rd53, %p9;
	selp.s64 	%rd57, -1, 0, %p9;
	sub.s64 	%rd58, %rd57, %rd15;
	cvt.u64.u32 	%rd59, %r17;
	shl.b64 	%rd60, %rd59, 32;
	add.s64 	%rd61, %rd56, 1;
	shr.u64 	%rd62, %rd61, 10;
	add.s64 	%rd63, %rd62, 1;
	shr.u64 	%rd64, %rd63, 1;
	shl.b64 	%rd65, %rd58, 52;
	add.s64 	%rd66, %rd65, %rd64;
	add.s64 	%rd67, %rd66, 4602678819172646912;
	or.b64  	%rd68, %rd67, %rd60;
	mov.b64 	%fd4, %rd68;
$L__BB2_9:
	st.param.f64 	[func_retval0], %fd4;
	st.param.b32 	[func_retval0+8], %r46;
	ret;

}


// ===== COMPILED SASS (sm_100) =====

	.target	sm_100

	.elftype	@"ET_EXEC"


//--------------------- .note.nv.tkinfo           --------------------------
	.section	.note.nv.tkinfo,"",@"SHT_NOTE"
	.sectionflags	@"SHF_NOTE_NV_TKINFO"
	.tkinfo
        /*0018*/ 	.word	0x00000002
        /*0030*/ 	.string	""
        /*0030*/ 	.string	"ptxas"
        /*0030*/ 	.string	"Cuda compilation tools, release 13.0, V13.0.88"
        /*0030*/ 	.string	"Build cuda_13.0.r13.0/compiler.36424714_0"
        /*0030*/ 	.string	"-arch sm_100 -m 64 "



//--------------------- .note.nv.cuinfo           --------------------------
	.section	.note.nv.cuinfo,"",@"SHT_NOTE"
	.sectionflags	@"SHF_NOTE_NV_CUINFO"
        /*0018*/ 	.short	0x0002
        /*001a*/ 	.short	0x0064
        /*001c*/ 	.short	0x0082
	.zero		2


//--------------------- .nv.info                  --------------------------
	.section	.nv.info,"",@"SHT_CUDA_INFO"
	.align	4


	//----- nvinfo : EIATTR_REGCOUNT
	.align		4
        /*0000*/ 	.byte	0x04, 0x2f
        /*0002*/ 	.short	(.L_2 - .L_1)
	.align		4
.L_1:
        /*0004*/ 	.word	index@(_Z13kernel_renderP6uchar4P7Polygon7double3S3_iidS3_S_)
        /*0008*/ 	.word	0x0000005a


	//----- nvinfo : EIATTR_FRAME_SIZE
	.align		4
.L_2:
        /*000c*/ 	.byte	0x04, 0x11
        /*000e*/ 	.short	(.L_4 - .L_3)
	.align		4
.L_3:
        /*0010*/ 	.word	index@($_Z13kernel_renderP6uchar4P7Polygon7double3S3_iidS3_S_$__internal_trig_reduction_slowpathd)
        /*0014*/ 	.word	0x00000028


	//----- nvinfo : EIATTR_FRAME_SIZE
	.align		4
.L_4:
        /*0018*/ 	.byte	0x04, 0x11
        /*001a*/ 	.short	(.L_6 - .L_5)
	.align		4
.L_5:
        /*001c*/ 	.word	index@($__internal_2_$__cuda_sm20_dsqrt_rn_f64_mediumpath_v1)
        /*0020*/ 	.word	0x00000028


	//----- nvinfo : EIATTR_FRAME_SIZE
	.align		4
.L_6:
        /*0024*/ 	.byte	0x04, 0x11
        /*0026*/ 	.short	(.L_8 - .L_7)
	.align		4
.L_7:
        /*0028*/ 	.word	index@($__internal_1_$__cuda_sm20_div_rn_f64_full)
        /*002c*/ 	.word	0x00000028


	//----- nvinfo : EIATTR_FRAME_SIZE
	.align		4
.L_8:
        /*0030*/ 	.byte	0x04, 0x11
        /*0032*/ 	.short	(.L_10 - .L_9)
	.align		4
.L_9:
        /*0034*/ 	.word	index@($__internal_0_$__cuda_sm20_dblrcp_rn_slowpath_v3)
        /*0038*/ 	.word	0x00000028


	//----- nvinfo : EIATTR_FRAME_SIZE
	.align		4
.L_10:
        /*003c*/ 	.byte	0x04, 0x11
        /*003e*/ 	.short	(.L_12 - .L_11)
	.align		4
.L_11:
        /*0040*/ 	.word	index@(_Z13kernel_renderP6uchar4P7Polygon7double3S3_iidS3_S_)
        /*0044*/ 	.word	0x00000028


	//----- nvinfo : EIATTR_REGCOUNT
	.align		4
.L_12:
        /*0048*/ 	.byte	0x04, 0x2f
        /*004a*/ 	.short	(.L_14 - .L_13)
	.align		4
.L_13:
        /*004c*/ 	.word	index@(_Z11kernel_ssaaP6uchar4S0_iii)
        /*0050*/ 	.word	0x00000020


	//----- nvinfo : EIATTR_FRAME_SIZE
	.align		4
.L_14:
        /*0054*/ 	.byte	0x04, 0x11
        /*0056*/ 	.short	(.L_16 - .L_15)
	.align		4
.L_15:
        /*0058*/ 	.word	index@(_Z11kernel_ssaaP6uchar4S0_iii)
        /*005c*/ 	.word	0x00000000


	//----- nvinfo : EIATTR_MIN_STACK_SIZE
	.align		4
.L_16:
        /*0060*/ 	.byte	0x04, 0x12
        /*0062*/ 	.short	(.L_18 - .L_17)
	.align		4
.L_17:
        /*0064*/ 	.word	index@(_Z11kernel_ssaaP6uchar4S0_iii)
        /*0068*/ 	.word	0x00000000


	//----- nvinfo : EIATTR_MIN_STACK_SIZE
	.align		4
.L_18:
        /*006c*/ 	.byte	0x04, 0x12
        /*006e*/ 	.short	(.L_20 - .L_19)
	.align		4
.L_19:
        /*0070*/ 	.word	index@(_Z13kernel_renderP6uchar4P7Polygon7double3S3_iidS3_S_)
        /*0074*/ 	.word	0x00000028
.L_20:


//--------------------- .nv.compat                --------------------------
	.section	.nv.compat,"",@"SHT_CUDA_COMPAT_INFO"
	.align	4
        /*0000*/ 	.byte	0x02, 0x09, 0x00, 0x00, 0x02, 0x02, 0x01, 0x00, 0x02, 0x05, 0x05, 0x00, 0x03, 0x07, 0x01, 0x01
        /*0010*/ 	.byte	0x02, 0x03, 0x00, 0x00, 0x02, 0x06, 0x01, 0x00, 0x04, 0x0b, 0x08, 0x00, 0x01, 0x00, 0x00, 0x00
        /*0020*/ 	.byte	0x00, 0x00, 0x00, 0x00


//--------------------- .nv.info._Z11kernel_ssaaP6uchar4S0_iii --------------------------
	.section	.nv.info._Z11kernel_ssaaP6uchar4S0_iii,"",@"SHT_CUDA_INFO"
	.sectionflags	@""
	.align	4


	//----- nvinfo : EIATTR_CUDA_API_VERSION
	.align		4
        /*0000*/ 	.byte	0x04, 0x37
        /*0002*/ 	.short	(.L_22 - .L_21)
.L_21:
        /*0004*/ 	.word	0x00000082


	//----- nvinfo : EIATTR_KPARAM_INFO
	.align		4
.L_22:
        /*0008*/ 	.byte	0x04, 0x17
        /*000a*/ 	.short	(.L_24 - .L_23)
.L_23:
        /*000c*/ 	.word	0x00000000
        /*0010*/ 	.short	0x0004
        /*0012*/ 	.short	0x0018
        /*0014*/ 	.byte	0x00, 0xf0, 0x11, 0x00


	//----- nvinfo : EIATTR_KPARAM_INFO
	.align		4
.L_24:
        /*0018*/ 	.byte	0x04, 0x17
        /*001a*/ 	.short	(.L_26 - .L_25)
.L_25:
        /*001c*/ 	.word	0x00000000
        /*0020*/ 	.short	0x0003
        /*0022*/ 	.short	0x0014
        /*0024*/ 	.byte	0x00, 0xf0, 0x11, 0x00


	//----- nvinfo : EIATTR_KPARAM_INFO
	.align		4
.L_26:
        /*0028*/ 	.byte	0x04, 0x17
        /*002a*/ 	.short	(.L_28 - .L_27)
.L_27:
        /*002c*/ 	.word	0x00000000
        /*0030*/ 	.short	0x0002
        /*0032*/ 	.short	0x0010
        /*0034*/ 	.byte	0x00, 0xf0, 0x11, 0x00


	//----- nvinfo : EIATTR_KPARAM_INFO
	.align		4
.L_28:
        /*0038*/ 	.byte	0x04, 0x17
        /*003a*/ 	.short	(.L_30 - .L_29)
.L_29:
        /*003c*/ 	.word	0x00000000
        /*0040*/ 	.short	0x0001
        /*0042*/ 	.short	0x0008
        /*0044*/ 	.byte	0x00, 0xf5, 0x21, 0x00


	//----- nvinfo : EIATTR_KPARAM_INFO
	.align		4
.L_30:
        /*0048*/ 	.byte	0x04, 0x17
        /*004a*/ 	.short	(.L_32 - .L_31)
.L_31:
        /*004c*/ 	.word	0x00000000
        /*0050*/ 	.short	0x0000
        /*0052*/ 	.short	0x0000
        /*0054*/ 	.byte	0x00, 0xf5, 0x21, 0x00


	//----- nvinfo : EIATTR_SPARSE_MMA_MASK
	.align		4
.L_32:
        /*0058*/ 	.byte	0x03, 0x50
        /*005a*/ 	.short	0x0000


	//----- nvinfo : EIATTR_MAXREG_COUNT
	.align		4
        /*005c*/ 	.byte	0x03, 0x1b
        /*005e*/ 	.short	0x00ff


	//----- nvinfo : EIATTR_MERCURY_ISA_VERSION
	.align		4
        /*0060*/ 	.byte	0x03, 0x5f
        /*0062*/ 	.short	0x0101


	//----- nvinfo : EIATTR_UNUSED_LOAD_BYTE_OFFSET
	.align		4
        /*0064*/ 	.byte	0x04, 0x44
        /*0066*/ 	.short	(.L_34 - .L_33)


	//   ....[0]....
.L_33:
        /*0068*/ 	.word	0x00000430
        /*006c*/ 	.word	0x00000007


	//   ....[1]....
        /*0070*/ 	.word	0x00000440
        /*0074*/ 	.word	0x00000007


	//   ....[2]....
        /*0078*/ 	.word	0x00000500
        /*007c*/ 	.word	0x00000007


	//   ....[3]....
        /*0080*/ 	.word	0x00000510
        /*0084*/ 	.word	0x00000007


	//   ....[4]....
        /*0088*/ 	.word	0x000005d0
        /*008c*/ 	.word	0x00000007


	//   ....[5]....
        /*0090*/ 	.word	0x000005e0
        /*0094*/ 	.word	0x00000007


	//   ....[6]....
        /*0098*/ 	.word	0x000006a0
        /*009c*/ 	.word	0x00000007


	//   ....[7]....
        /*00a0*/ 	.word	0x000006b0
        /*00a4*/ 	.word	0x00000007


	//   ....[8]....
        /*00a8*/ 	.word	0x00000960
        /*00ac*/ 	.word	0x00000007


	//   ....[9]....
        /*00b0*/ 	.word	0x00000990
        /*00b4*/ 	.word	0x00000007


	//   ....[10]....
        /*00b8*/ 	.word	0x000009c0
        /*00bc*/ 	.word	0x00000007


	//   ....[11]....
        /*00c0*/ 	.word	0x000009d0
        /*00c4*/ 	.word	0x00000007


	//   ....[12]....
        /*00c8*/ 	.word	0x00000c00
        /*00cc*/ 	.word	0x00000007


	//   ....[13]....
        /*00d0*/ 	.word	0x00000c10
        /*00d4*/ 	.word	0x00000007


	//   ....[14]....
        /*00d8*/ 	.word	0x00000d30
        /*00dc*/ 	.word	0x00000007


	//----- nvinfo : EIATTR_VRC_CTA_INIT_COUNT
	.align		4
.L_34:
        /*00e0*/ 	.byte	0x02, 0x4a
	.zero		1
	.zero		1


	//----- nvinfo : EIATTR_EXIT_INSTR_OFFSETS
	.align		4
        /*00e4*/ 	.byte	0x04, 0x1c
        /*00e6*/ 	.short	(.L_36 - .L_35)


	//   ....[0]....
.L_35:
        /*00e8*/ 	.word	0x000000f0


	//   ....[1]....
        /*00ec*/ 	.word	0x000011a0


	//   ....[2]....
        /*00f0*/ 	.word	0x000016e0


	//----- nvinfo : EIATTR_CRS_STACK_SIZE
	.align		4
.L_36:
        /*00f4*/ 	.byte	0x04, 0x1e
        /*00f6*/ 	.short	(.L_38 - .L_37)
.L_37:
        /*00f8*/ 	.word	0x00000000


	//----- nvinfo : EIATTR_CBANK_PARAM_SIZE
	.align		4
.L_38:
        /*00fc*/ 	.byte	0x03, 0x19
        /*00fe*/ 	.short	0x001c


	//----- nvinfo : EIATTR_PARAM_CBANK
	.align		4
        /*0100*/ 	.byte	0x04, 0x0a
        /*0102*/ 	.short	(.L_40 - .L_39)
	.align		4
.L_39:
        /*0104*/ 	.word	index@(.nv.constant0._Z11kernel_ssaaP6uchar4S0_iii)
        /*0108*/ 	.short	0x0380
        /*010a*/ 	.short	0x001c


	//----- nvinfo : EIATTR_SW_WAR
	.align		4
.L_40:
        /*010c*/ 	.byte	0x04, 0x36
        /*010e*/ 	.short	(.L_42 - .L_41)
.L_41:
        /*0110*/ 	.word	0x00000008
.L_42:


//--------------------- .nv.info._Z13kernel_renderP6uchar4P7Polygon7double3S3_iidS3_S_ --------------------------
	.section	.nv.info._Z13kernel_renderP6uchar4P7Polygon7double3S3_iidS3_S_,"",@"SHT_CUDA_INFO"
	.sectionflags	@""
	.align	4


	//----- nvinfo : EIATTR_CUDA_API_VERSION
	.align		4
        /*0000*/ 	.byte	0x04, 0x37
        /*0002*/ 	.short	(.L_44 - .L_43)
.L_43:
        /*0004*/ 	.word	0x00000082


	//----- nvinfo : EIATTR_KPARAM_INFO
	.align		4
.L_44:
        /*0008*/ 	.byte	0x04, 0x17
        /*000a*/ 	.short	(.L_46 - .L_45)
.L_45:
        /*000c*/ 	.word	0x00000000
        /*0010*/ 	.short	0x0008
        /*0012*/ 	.short	0x0068
        /*0014*/ 	.byte	0x00, 0xf0, 0x11, 0x00


	//----- nvinfo : EIATTR_KPARAM_INFO
	.align		4
.L_46:
        /*0018*/ 	.byte	0x04, 0x17
        /*001a*/ 	.short	(.L_48 - .L_47)
.L_47:
        /*001c*/ 	.word	0x00000000
        /*0020*/ 	.short	0x0007
        /*0022*/ 	.short	0x0050
        /*0024*/ 	.byte	0x00, 0xf0, 0x61, 0x00


	//----- nvinfo : EIATTR_KPARAM_INFO
	.align		4
.L_48:
        /*0028*/ 	.byte	0x04, 0x17
        /*002a*/ 	.short	(.L_50 - .L_49)
.L_49:
        /*002c*/ 	.word	0x00000000
        /*0030*/ 	.short	0x0006
        /*0032*/ 	.short	0x0048
        /*0034*/ 	.byte	0x00, 0xf0, 0x21, 0x00


	//----- nvinfo : EIATTR_KPARAM_INFO
	.align		4
.L_50:
        /*0038*/ 	.byte	0x04, 0x17
        /*003a*/ 	.short	(.L_52 - .L_51)
.L_51:
        /*003c*/ 	.word	0x00000000
        /*0040*/ 	.short	0x0005
        /*0042*/ 	.short	0x0044
        /*0044*/ 	.byte	0x00, 0xf0, 0x11, 0x00


	//----- nvinfo : EIATTR_KPARAM_INFO
	.align		4
.L_52:
        /*0048*/ 	.byte	0x04, 0x17
        /*004a*/ 	.short	(.L_54 - .L_53)
.L_53:
        /*004c*/ 	.word	0x00000000
        /*0050*/ 	.short	0x0004
        /*0052*/ 	.short	0x0040
        /*0054*/ 	.byte	0x00, 0xf0, 0x11, 0x00


	//----- nvinfo : EIATTR_KPARAM_INFO
	.align		4
.L_54:
        /*0058*/ 	.byte	0x04, 0x17
        /*005a*/ 	.short	(.L_56 - .L_55)
.L_55:
        /*005c*/ 	.word	0x00000000
        /*0060*/ 	.short	0x0003
        /*0062*/ 	.short	0x0028
        /*0064*/ 	.byte	0x00, 0xf0, 0x61, 0x00


	//----- nvinfo : EIATTR_KPARAM_INFO
	.align		4
.L_56:
        /*0068*/ 	.byte	0x04, 0x17
        /*006a*/ 	.short	(.L_58 - .L_57)
.L_57:
        /*006c*/ 	.word	0x00000000
        /*0070*/ 	.short	0x0002
        /*0072*/ 	.short	0x0010
        /*0074*/ 	.byte	0x00, 0xf0, 0x61, 0x00


	//----- nvinfo : EIATTR_KPARAM_INFO
	.align		4
.L_58:
        /*0078*/ 	.byte	0x04, 0x17
        /*007a*/ 	.short	(.L_60 - .L_59)
.L_59:
        /*007c*/ 	.word	0x00000000
        /*0080*/ 	.short	0x0001
        /*0082*/ 	.short	0x0008
        /*0084*/ 	.byte	0x00, 0xf5, 0x21, 0x00


	//----- nvinfo : EIATTR_KPARAM_INFO
	.align		4
.L_60:
        /*0088*/ 	.byte	0x04, 0x17
        /*008a*/ 	.short	(.L_62 - .L_61)
.L_61:
        /*008c*/ 	.word	0x00000000
        /*0090*/ 	.short	0x0000
        /*0092*/ 	.short	0x0000
        /*0094*/ 	.byte	0x00, 0xf5, 0x21, 0x00


	//----- nvinfo : EIATTR_SPARSE_MMA_MASK
	.align		4
.L_62:
        /*0098*/ 	.byte	0x03, 0x50
        /*009a*/ 	.short	0x0000


	//----- nvinfo : EIATTR_MAXREG_COUNT
	.align		4
        /*009c*/ 	.byte	0x03, 0x1b
        /*009e*/ 	.short	0x00ff


	//----- nvinfo : EIATTR_MERCURY_ISA_VERSION
	.align		4
        /*00a0*/ 	.byte	0x03, 0x5f
        /*00a2*/ 	.short	0x0101


	//----- nvinfo : EIATTR_UNUSED_LOAD_BYTE_OFFSET
	.align		4
        /*00a4*/ 	.byte	0x04, 0x44
        /*00a6*/ 	.short	(.L_64 - .L_63)


	//   ....[0]....
.L_63:
        /*00a8*/ 	.word	0x000052a0
        /*00ac*/ 	.word	0x00000007


	//----- nvinfo : EIATTR_VRC_CTA_INIT_COUNT
	.align		4
.L_64:
        /*00b0*/ 	.byte	0x02, 0x4a
	.zero		1
	.zero		1


	//----- nvinfo : EIATTR_EXIT_INSTR_OFFSETS
	.align		4
        /*00b4*/ 	.byte	0x04, 0x1c
        /*00b6*/ 	.short	(.L_66 - .L_65)


	//   ....[0]....
.L_65:
        /*00b8*/ 	.word	0x00001b70


	//   ....[1]....
        /*00bc*/ 	.word	0x00005560


	//----- nvinfo : EIATTR_CRS_STACK_SIZE
	.align		4
.L_66:
        /*00c0*/ 	.byte	0x04, 0x1e
        /*00c2*/ 	.short	(.L_68 - .L_67)
.L_67:
        /*00c4*/ 	.word	0x00000000


	//----- nvinfo : EIATTR_CBANK_PARAM_SIZE
	.align		4
.L_68:
        /*00c8*/ 	.byte	0x03, 0x19
        /*00ca*/ 	.short	0x006c


	//----- nvinfo : EIATTR_PARAM_CBANK
	.align		4
        /*00cc*/ 	.byte	0x04, 0x0a
        /*00ce*/ 	.short	(.L_70 - .L_69)
	.align		4
.L_69:
        /*00d0*/ 	.word	index@(.nv.constant0._Z13kernel_renderP6uchar4P7Polygon7double3S3_iidS3_S_)
        /*00d4*/ 	.short	0x0380
        /*00d6*/ 	.short	0x006c


	//----- nvinfo : EIATTR_SW_WAR
	.align		4
.L_70:
        /*00d8*/ 	.byte	0x04, 0x36
        /*00da*/ 	.short	(.L_72 - .L_71)
.L_71:
        /*00dc*/ 	.word	0x00000008
.L_72:


//--------------------- .nv.callgraph             --------------------------
	.section	.nv.callgraph,"",@"SHT_CUDA_CALLGRAPH"
	.align	4
	.sectionentsize	8
	.align		4
        /*0000*/ 	.word	0x00000000
	.align		4
        /*0004*/ 	.word	0xffffffff
	.align		4
        /*0008*/ 	.word	0x00000000
	.align		4
        /*000c*/ 	.word	0xfffffffe
	.align		4
        /*0010*/ 	.word	0x00000000
	.align		4
        /*0014*/ 	.word	0xfffffffd
	.align		4
        /*0018*/ 	.word	0x00000000
	.align		4
        /*001c*/ 	.word	0xfffffffc


//--------------------- .nv.constant4             --------------------------
	.section	.nv.constant4,"a",@progbits
	.align	8
	.align		8
.nv.constant4:
        /*0000*/ 	.dword	__cudart_i2opi_d


//--------------------- .text._Z11kernel_ssaaP6uchar4S0_iii --------------------------
	.section	.text._Z11kernel_ssaaP6uchar4S0_iii,"ax",@progbits
	.align	128
        .global         _Z11kernel_ssaaP6uchar4S0_iii
        .type           _Z11kernel_ssaaP6uchar4S0_iii,@function
        .size           _Z11kernel_ssaaP6uchar4S0_iii,(.L_x_136 - _Z11kernel_ssaaP6uchar4S0_iii)
        .other          _Z11kernel_ssaaP6uchar4S0_iii,@"STO_CUDA_ENTRY STV_DEFAULT"
_Z11kernel_ssaaP6uchar4S0_iii:
.text._Z11kernel_ssaaP6uchar4S0_iii:
[----:B------:R-:W-:Y:S01]  /*0000*/  LDC R1, c[0x0][0x37c] ;  /* 0x0000df00ff017b82 */ /* 0x000fe20000000800 */
[----:B------:R-:W0:Y:S01]  /*0010*/  S2R R3, SR_CTAID.X ;  /* 0x0000000000037919 */ /* 0x000e220000002500 */
[----:B------:R-:W0:Y:S01]  /*0020*/  LDCU UR4, c[0x0][0x360] ;  /* 0x00006c00ff0477ac */ /* 0x000e220008000800 */
[----:B------:R-:W0:Y:S01]  /*0030*/  S2R R0, SR_TID.X ;  /* 0x0000000000007919 */ /* 0x000e220000002100 */
[----:B------:R-:W1:Y:S01]  /*0040*/  LDCU UR10, c[0x0][0x390] ;  /* 0x00007200ff0a77ac */ /* 0x000e620008000800 */
[----:B------:R-:W2:Y:S01]  /*0050*/  S2R R2, SR_CTAID.Y ;  /* 0x0000000000027919 */ /* 0x000ea20000002600 */
[----:B------:R-:W2:Y:S01]  /*0060*/  LDCU UR5, c[0x0][0x364] ;  /* 0x00006c80ff0577ac */ /* 0x000ea20008000800 */
[----:B------:R-:W2:Y:S01]  /*0070*/  S2R R5, SR_TID.Y ;  /* 0x0000000000057919 */ /* 0x000ea20000002200 */
[----:B------:R-:W3:Y:S01]  /*0080*/  LDCU UR6, c[0x0][0x370] ;  /* 0x00006e00ff0677ac */ /* 0x000ee20008000800 */
[----:B------:R-:W4:Y:S01]  /*0090*/  LDCU UR7, c[0x0][0x374] ;  /* 0x00006e80ff0777ac */ /* 0x000f220008000800 */
[----:B0-----:R-:W-:Y:S01]  /*00a0*/  IMAD R3, R3, UR4, R0 ;  /* 0x0000000403037c24 */ /* 0x001fe2000f8e0200 */
[----:B---3--:R-:W-:-:S04]  /*00b0*/  UIMAD UR4, UR4, UR6, URZ ;  /* 0x00000006040472a4 */ /* 0x008fc8000f8e02ff */
[----:B-1----:R-:W-:Y:S01]  /*00c0*/  ISETP.GE.AND P0, PT, R3, UR10, PT ;  /* 0x0000000a03007c0c */ /* 0x002fe2000bf06270 */
[----:B--2---:R-:W-:Y:S01]  /*00d0*/  IMAD R0, R2, UR5, R5 ;  /* 0x0000000502007c24 */ /* 0x004fe2000f8e0205 */
[----:B----4-:R-:W-:-:S11]  /*00e0*/  UIMAD UR5, UR5, UR7, URZ ;  /* 0x00000007050572a4 */ /* 0x010fd6000f8e02ff */
[----:B------:R-:W-:Y:S05]  /*00f0*/  @P0 EXIT ;  /* 0x000000000000094d */ /* 0x000fea0003800000 */
[----:B------:R-:W0:Y:S01]  /*0100*/  LDC R4, c[0x0][0x398] ;  /* 0x0000e600ff047b82 */ /* 0x000e220000000800 */
[----:B------:R-:W1:Y:S01]  /*0110*/  LDCU.64 UR8, c[0x0][0x358] ;  /* 0x00006b00ff0877ac */ /* 0x000e620008000a00 */
[----:B0-----:R-:W-:-:S13]  /*0120*/  ISETP.GE.AND P0, PT, R4, 0x1, PT ;  /* 0x000000010400780c */ /* 0x001fda0003f06270 */
[----:B-1----:R-:W-:Y:S05]  /*0130*/  @!P0 BRA `(.L_x_0) ;  /* 0x00000010001c8947 */ /* 0x002fea0003800000 */
[----:B------:R-:W-:-:S05]  /*0140*/  VIADD R2, R4, 0xffffffff ;  /* 0xffffffff04027836 */ /* 0x000fca0000000000 */
[----:B------:R-:W-:Y:S02]  /*0150*/  ISETP.GE.U32.AND P0, PT, R2, 0x7, PT ;  /* 0x000000070200780c */ /* 0x000fe40003f06070 */
[C---:B------:R-:W-:Y:S01]  /*0160*/  LOP3.LUT R2, R4.reuse, 0x7ffffff8, RZ, 0xc0, !PT ;  /* 0x7ffffff804027812 */ /* 0x040fe200078ec0ff */
[----:B------:R-:W-:-:S10]  /*0170*/  IMAD R4, R4, UR10, RZ ;  /* 0x0000000a04047c24 */ /* 0x000fd4000f8e02ff */
.L_x_10:
[----:B0-----:R-:W0:Y:S01]  /*0180*/  LDCU UR4, c[0x0][0x394] ;  /* 0x00007280ff0477ac */ /* 0x001e220008000800 */
[----:B------:R-:W-:Y:S01]  /*0190*/  BSSY.RECONVERGENT B0, `(.L_x_1) ;  /* 0x00000fa000007945 */ /* 0x000fe20003800200 */
[----:B0-----:R-:W-:-:S13]  /*01a0*/  ISETP.GE.AND P1, PT, R0, UR4, PT ;  /* 0x0000000400007c0c */ /* 0x001fda000bf26270 */
[----:B------:R-:W-:Y:S05]  /*01b0*/  @P1 BRA `(.L_x_2) ;  /* 0x0000000c00dc1947 */ /* 0x000fea0003800000 */
[----:B------:R-:W-:-:S07]  /*01c0*/  IMAD.MOV.U32 R6, RZ, RZ, R0 ;  /* 0x000000ffff067224 */ /* 0x000fce00078e0000 */
.L_x_9:
[----:B0-----:R-:W0:Y:S01]  /*01d0*/  LDCU UR4, c[0x0][0x398] ;  /* 0x00007300ff0477ac */ /* 0x001e220008000800 */
[----:B------:R-:W-:Y:S02]  /*01e0*/  HFMA2 R26, -RZ, RZ, 0, 0 ;  /* 0x00000000ff1a7431 */ /* 0x000fe400000001ff */
[----:B------:R-:W-:Y:S01]  /*01f0*/  IMAD.MOV.U32 R7, RZ, RZ, RZ ;  /* 0x000000ffff077224 */ /* 0x000fe200078e00ff */
[----:B------:R-:W-:Y:S01]  /*0200*/  MOV R22, RZ ;  /* 0x000000ff00167202 */ /* 0x000fe20000000f00 */
[----:B------:R-:W1:Y:S01]  /*0210*/  LDCU UR5, c[0x0][0x390] ;  /* 0x00007200ff0577ac */ /* 0x000e620008000800 */
[----:B------:R-:W-:Y:S02]  /*0220*/  IMAD.MOV.U32 R24, RZ, RZ, RZ ;  /* 0x000000ffff187224 */ /* 0x000fe400078e00ff */
[----:B0-----:R-:W-:-:S04]  /*0230*/  IMAD R5, R6, UR4, RZ ;  /* 0x0000000406057c24 */ /* 0x001fc8000f8e02ff */
[C---:B------:R-:W-:Y:S02]  /*0240*/  VIADD R8, R5.reuse, 0x5 ;  /* 0x0000000505087836 */ /* 0x040fe40000000000 */
[C---:B------:R-:W-:Y:S02]  /*0250*/  VIADD R10, R5.reuse, 0x6 ;  /* 0x00000006050a7836 */ /* 0x040fe40000000000 */
[----:B------:R-:W-:Y:S02]  /*0260*/  VIADD R12, R5, 0x7 ;  /* 0x00000007050c7836 */ /* 0x000fe40000000000 */
[--C-:B-1----:R-:W-:Y:S02]  /*0270*/  IMAD R8, R8, UR5, R3.reuse ;  /* 0x0000000508087c24 */ /* 0x102fe4000f8e0203 */
[--C-:B------:R-:W-:Y:S02]  /*0280*/  IMAD R10, R10, UR5, R3.reuse ;  /* 0x000000050a0a7c24 */ /* 0x100fe4000f8e0203 */
[----:B------:R-:W-:-:S07]  /*0290*/  IMAD R12, R12, UR5, R3 ;  /* 0x000000050c0c7c24 */ /* 0x000fce000f8e0203 */
.L_x_8:
[----:B------:R-:W-:Y:S01]  /*02a0*/  IMAD.MOV.U32 R28, RZ, RZ, RZ ;  /* 0x000000ffff1c7224 */ /* 0x000fe200078e00ff */
[----:B------:R-:W-:Y:S06]  /*02b0*/  @!P0 BRA `(.L_x_3) ;  /* 0x0000000400548947 */ /* 0x000fec0003800000 */
[----:B------:R-:W0:Y:S01]  /*02c0*/  LDC R16, c[0x0][0x390] ;  /* 0x0000e400ff107b82 */ /* 0x000e220000000800 */
[----:B------:R-:W1:Y:S01]  /*02d0*/  LDCU UR4, c[0x0][0x398] ;  /* 0x00007300ff0477ac */ /* 0x000e620008000800 */
[C---:B------:R-:W-:Y:S01]  /*02e0*/  IADD3 R11, PT, PT, R5.reuse, 0x3, RZ ;  /* 0x00000003050b7810 */ /* 0x040fe20007ffe0ff */
[C---:B------:R-:W-:Y:S02]  /*02f0*/  VIADD R9, R5.reuse, 0x2 ;  /* 0x0000000205097836 */ /* 0x040fe40000000000 */
[----:B------:R-:W-:Y:S02]  /*0300*/  VIADD R13, R5, 0x4 ;  /* 0x00000004050d7836 */ /* 0x000fe40000000000 */
[----:B------:R-:W-:Y:S02]  /*0310*/  IMAD R14, R4, R6, R3 ;  /* 0x00000006040e7224 */ /* 0x000fe400078e0203 */
[----:B------:R-:W-:Y:S02]  /*0320*/  IMAD.MOV R20, RZ, RZ, -R2 ;  /* 0x000000ffff147224 */ /* 0x000fe400078e0a02 */
[----:B-1----:R-:W-:-:S02]  /*0330*/  IMAD R29, R8, UR4, R7 ;  /* 0x00000004081d7c24 */ /* 0x002fc4000f8e0207 */
[----:B------:R-:W-:Y:S02]  /*0340*/  IMAD R21, R12, UR4, R7 ;  /* 0x000000040c157c24 */ /* 0x000fe4000f8e0207 */
[-CC-:B0-----:R-:W-:Y:S02]  /*0350*/  IMAD R18, R9, R16.reuse, R3.reuse ;  /* 0x0000001009127224 */ /* 0x181fe400078e0203 */
[-CC-:B------:R-:W-:Y:S02]  /*0360*/  IMAD R28, R11, R16.reuse, R3.reuse ;  /* 0x000000100b1c7224 */ /* 0x180fe400078e0203 */
[-C--:B------:R-:W-:Y:S02]  /*0370*/  IMAD R27, R13, R16.reuse, R3 ;  /* 0x000000100d1b7224 */ /* 0x080fe400078e0203 */
[----:B------:R-:W-:Y:S02]  /*0380*/  IMAD R16, R5, R16, R16 ;  /* 0x0000001005107224 */ /* 0x000fe400078e0210 */
[----:B------:R-:W-:-:S02]  /*0390*/  IMAD R9, R14, UR4, R7 ;  /* 0x000000040e097c24 */ /* 0x000fc4000f8e0207 */
[--C-:B------:R-:W-:Y:S01]  /*03a0*/  IMAD R13, R10, UR4, R7.reuse ;  /* 0x000000040a0d7c24 */ /* 0x100fe2000f8e0207 */
[----:B------:R-:W-:Y:S01]  /*03b0*/  IADD3 R16, PT, PT, R16, R3, RZ ;  /* 0x0000000310107210 */ /* 0x000fe20007ffe0ff */
[--C-:B------:R-:W-:Y:S02]  /*03c0*/  IMAD R23, R18, UR4, R7.reuse ;  /* 0x0000000412177c24 */ /* 0x100fe4000f8e0207 */
[--C-:B------:R-:W-:Y:S02]  /*03d0*/  IMAD R25, R28, UR4, R7.reuse ;  /* 0x000000041c197c24 */ /* 0x100fe4000f8e0207 */
[--C-:B------:R-:W-:Y:S02]  /*03e0*/  IMAD R27, R27, UR4, R7.reuse ;  /* 0x000000041b1b7c24 */ /* 0x100fe4000f8e0207 */
[----:B------:R-:W-:-:S07]  /*03f0*/  IMAD R11, R16, UR4, R7 ;  /* 0x00000004100b7c24 */ /* 0x000fce000f8e0207 */
.L_x_4:
[----:B------:R-:W0:Y:S02]  /*0400*/  LDC.64 R14, c[0x0][0x380] ;  /* 0x0000e000ff0e7b82 */ /* 0x000e240000000a00 */
[----:B0-----:R-:W-:-:S04]  /*0410*/  IMAD.WIDE R16, R9, 0x4, R14 ;  /* 0x0000000409107825 */ /* 0x001fc800078e020e */
[----:B------:R-:W-:Y:S02]  /*0420*/  IMAD.WIDE R18, R11, 0x4, R14 ;  /* 0x000000040b127825 */ /* 0x000fe400078e020e */
[----:B------:R-:W2:Y:S04]  /*0430*/  LDG.E R16, desc[UR8][R16.64] ;  /* 0x0000000810107981 */ /* 0x000ea8000c1e1900 */
[----:B------:R-:W3:Y:S01]  /*0440*/  LDG.E R18, desc[UR8][R18.64] ;  /* 0x0000000812127981 */ /* 0x000ee2000c1e1900 */
[----:B--2---:R-:W-:Y:S02]  /*0450*/  PRMT R28, R16, 0x7770, RZ ;  /* 0x00007770101c7816 */ /* 0x004fe400000000ff */
[----:B---3--:R-:W-:-:S04]  /*0460*/  PRMT R17, R18, 0x7770, RZ ;  /* 0x0000777012117816 */ /* 0x008fc800000000ff */
[----:B------:R-:W-:Y:S02]  /*0470*/  IADD3 R24, PT, PT, R17, R24, R28 ;  /* 0x0000001811187210 */ /* 0x000fe40007ffe01c */
[----:B------:R-:W-:Y:S02]  /*0480*/  PRMT R28, R16, 0x7771, RZ ;  /* 0x00007771101c7816 */ /* 0x000fe400000000ff */
[----:B------:R-:W-:-:S04]  /*0490*/  PRMT R17, R18, 0x7771, RZ ;  /* 0x0000777112117816 */ /* 0x000fc800000000ff */
[----:B------:R-:W-:Y:S02]  /*04a0*/  IADD3 R22, PT, PT, R17, R22, R28 ;  /* 0x0000001611167210 */ /* 0x000fe40007ffe01c */
[----:B------:R-:W-:Y:S02]  /*04b0*/  PRMT R28, R16, 0x7772, RZ ;  /* 0x00007772101c7816 */ /* 0x000fe400000000ff */
[----:B------:R-:W-:Y:S01]  /*04c0*/  PRMT R17, R18, 0x7772, RZ ;  /* 0x0000777212117816 */ /* 0x000fe200000000ff */
[----:B------:R-:W-:-:S03]  /*04d0*/  IMAD.WIDE R18, R25, 0x4, R14 ;  /* 0x0000000419127825 */ /* 0x000fc600078e020e */
[----:B------:R-:W-:Y:S01]  /*04e0*/  IADD3 R26, PT, PT, R17, R26, R28 ;  /* 0x0000001a111a7210 */ /* 0x000fe20007ffe01c */
[----:B------:R-:W-:Y:S02]  /*04f0*/  IMAD.WIDE R16, R23, 0x4, R14 ;  /* 0x0000000417107825 */ /* 0x000fe400078e020e */
[----:B------:R-:W2:Y:S04]  /*0500*/  LDG.E R18, desc[UR8][R18.64] ;  /* 0x0000000812127981 */ /* 0x000ea8000c1e1900 */
[----:B------:R2:W3:Y:S02]  /*0510*/  LDG.E R16, desc[UR8][R16.64] ;  /* 0x0000000810107981 */ /* 0x0004e4000c1e1900 */
        /* <DEDUP_REMOVED lines=20> */
[----:B------:R-:W-:-:S04]  /*0660*/  PRMT R17, R18, 0x7772, RZ ;  /* 0x0000777212117816 */ /* 0x000fc800000000ff */
[----:B------:R-:W-:Y:S01]  /*0670*/  IADD3 R26, PT, PT, R17, R26, R28 ;  /* 0x0000001a111a7210 */ /* 0x000fe20007ffe01c */
[----:B------:R-:W-:-:S04]  /*0680*/  IMAD.WIDE R16, R13, 0x4, R14 ;  /* 0x000000040d107825 */ /* 0x000fc800078e020e */
[----:B------:R-:W-:Y:S02]  /*0690*/  IMAD.WIDE R14, R21, 0x4, R14 ;  /* 0x00000004150e7825 */ /* 0x000fe400078e020e */
[----:B------:R-:W2:Y:S04]  /*06a0*/  LDG.E R16, desc[UR8][R16.64] ;  /* 0x0000000810107981 */ /* 0x000ea8000c1e1900 */
[----:B------:R-:W3:Y:S01]  /*06b0*/  LDG.E R14, desc[UR8][R14.64] ;  /* 0x000000080e0e7981 */ /* 0x000ee2000c1e1900 */
[----:B------:R-:W-:-:S05]  /*06c0*/  VIADD R20, R20, 0x8 ;  /* 0x0000000814147836 */ /* 0x000fca0000000000 */
[----:B------:R-:W-:Y:S01]  /*06d0*/  ISETP.NE.AND P1, PT, R20, RZ, PT ;  /* 0x000000ff1400720c */ /* 0x000fe20003f25270 */
[C---:B------:R-:W-:Y:S01]  /*06e0*/  IMAD R9, R4.reuse, 0x8, R9 ;  /* 0x0000000804097824 */ /* 0x040fe200078e0209 */
[C---:B------:R-:W-:Y:S01]  /*06f0*/  LEA R11, R4.reuse, R11, 0x3 ;  /* 0x0000000b040b7211 */ /* 0x040fe200078e18ff */
[C---:B------:R-:W-:Y:S01]  /*0700*/  IMAD R23, R4.reuse, 0x8, R23 ;  /* 0x0000000804177824 */ /* 0x040fe200078e0217 */
[C---:B------:R-:W-:Y:S01]  /*0710*/  LEA R27, R4.reuse, R27, 0x3 ;  /* 0x0000001b041b7211 */ /* 0x040fe200078e18ff */
[C---:B------:R-:W-:Y:S01]  /*0720*/  IMAD R25, R4.reuse, 0x8, R25 ;  /* 0x0000000804197824 */ /* 0x040fe200078e0219 */
[C---:B------:R-:W-:Y:S01]  /*0730*/  LEA R21, R4.reuse, R21, 0x3 ;  /* 0x0000001504157211 */ /* 0x040fe200078e18ff */
[C---:B------:R-:W-:Y:S02]  /*0740*/  IMAD R29, R4.reuse, 0x8, R29 ;  /* 0x00000008041d7824 */ /* 0x040fe400078e021d */
[----:B------:R-:W-:Y:S01]  /*0750*/  IMAD R13, R4, 0x8, R13 ;  /* 0x00000008040d7824 */ /* 0x000fe200078e020d */
[----:B--2---:R-:W-:-:S02]  /*0760*/  PRMT R19, R16, 0x7770, RZ ;  /* 0x0000777010137816 */ /* 0x004fc400000000ff */
        /* <DEDUP_REMOVED lines=8> */
[----:B------:R-:W-:Y:S06]  /*07f0*/  @P1 BRA `(.L_x_4) ;  /* 0xfffffffc00001947 */ /* 0x000fec000383ffff */
[----:B------:R-:W-:-:S07]  /*0800*/  IMAD.MOV.U32 R28, RZ, RZ, R2 ;  /* 0x000000ffff1c7224 */ /* 0x000fce00078e0002 */
.L_x_3:
[----:B------:R-:W0:Y:S02]  /*0810*/  LDCU UR4, c[0x0][0x398] ;  /* 0x00007300ff0477ac */ /* 0x000e240008000800 */
[----:B0-----:R-:W-:-:S04]  /*0820*/  ULOP3.LUT UR5, UR4, 0x7, URZ, 0xc0, !UPT ;  /* 0x0000000704057892 */ /* 0x001fc8000f8ec0ff */
[----:B------:R-:W-:-:S09]  /*0830*/  UISETP.NE.AND UP0, UPT, UR5, URZ, UPT ;  /* 0x000000ff0500728c */ /* 0x000fd2000bf05270 */
[----:B------:R-:W-:Y:S05]  /*0840*/  BRA.U !UP0, `(.L_x_5) ;  /* 0x0000000508547547 */ /* 0x000fea000b800000 */
[----:B------:R-:W-:Y:S02]  /*0850*/  ULOP3.LUT UR6, UR4, 0x3, URZ, 0xc0, !UPT ;  /* 0x0000000304067892 */ /* 0x000fe4000f8ec0ff */
[----:B------:R-:W-:Y:S02]  /*0860*/  UIADD3 UR4, UPT, UPT, UR5, -0x1, URZ ;  /* 0xffffffff05047890 */ /* 0x000fe4000fffe0ff */
[----:B------:R-:W-:Y:S02]  /*0870*/  UISETP.NE.AND UP1, UPT, UR6, URZ, UPT ;  /* 0x000000ff0600728c */ /* 0x000fe4000bf25270 */
[----:B------:R-:W-:-:S09]  /*0880*/  UISETP.GE.U32.AND UP0, UPT, UR4, 0x3, UPT ;  /* 0x000000030400788c */ /* 0x000fd2000bf06070 */
[----:B------:R-:W-:Y:S05]  /*0890*/  BRA.U !UP0, `(.L_x_6) ;  /* 0x00000001089c7547 */ /* 0x000fea000b800000 */
[----:B------:R-:W0:Y:S01]  /*08a0*/  LDCU UR4, c[0x0][0x390] ;  /* 0x00007200ff0477ac */ /* 0x000e220008000800 */
[----:B------:R-:W1:Y:S01]  /*08b0*/  LDC.64 R14, c[0x0][0x380] ;  /* 0x0000e000ff0e7b82 */ /* 0x000e620000000a00 */
[----:B------:R-:W-:Y:S01]  /*08c0*/  IMAD.IADD R16, R5, 0x1, R28 ;  /* 0x0000000105107824 */ /* 0x000fe200078e021c */
[----:B------:R-:W2:Y:S03]  /*08d0*/  LDCU UR5, c[0x0][0x398] ;  /* 0x00007300ff0577ac */ /* 0x000ea60008000800 */
[----:B0-----:R-:W-:-:S04]  /*08e0*/  IMAD R16, R16, UR4, R3 ;  /* 0x0000000410107c24 */ /* 0x001fc8000f8e0203 */
[C---:B--2---:R-:W-:Y:S01]  /*08f0*/  IMAD R19, R16.reuse, UR5, R7 ;  /* 0x0000000510137c24 */ /* 0x044fe2000f8e0207 */
[----:B------:R-:W-:-:S05]  /*0900*/  IADD3 R18, PT, PT, R16, UR4, RZ ;  /* 0x0000000410127c10 */ /* 0x000fca000fffe0ff */
[C---:B------:R-:W-:Y:S02]  /*0910*/  VIADD R20, R18.reuse, UR4 ;  /* 0x0000000412147c36 */ /* 0x040fe40008000000 */
[----:B------:R-:W-:Y:S02]  /*0920*/  IMAD R17, R18, UR5, R7 ;  /* 0x0000000512117c24 */ /* 0x000fe4000f8e0207 */
[----:B------:R-:W-:Y:S02]  /*0930*/  VIADD R9, R20, UR4 ;  /* 0x0000000414097c36 */ /* 0x000fe40008000000 */
[----:B-1----:R-:W-:-:S04]  /*0940*/  IMAD.WIDE R18, R19, 0x4, R14 ;  /* 0x0000000413127825 */ /* 0x002fc800078e020e */
[----:B------:R-:W-:Y:S02]  /*0950*/  IMAD.WIDE R16, R17, 0x4, R14 ;  /* 0x0000000411107825 */ /* 0x000fe400078e020e */
[----:B------:R-:W2:Y:S02]  /*0960*/  LDG.E R18, desc[UR8][R18.64] ;  /* 0x0000000812127981 */ /* 0x000ea4000c1e1900 */
[--C-:B------:R-:W-:Y:S02]  /*0970*/  IMAD R21, R20, UR5, R7.reuse ;  /* 0x0000000514157c24 */ /* 0x100fe4000f8e0207 */
[----:B------:R-:W-:Y:S01]  /*0980*/  IMAD R9, R9, UR5, R7 ;  /* 0x0000000509097c24 */ /* 0x000fe2000f8e0207 */
[----:B------:R-:W3:Y:S01]  /*0990*/  LDG.E R16, desc[UR8][R16.64] ;  /* 0x0000000810107981 */ /* 0x000ee2000c1e1900 */
[----:B------:R-:W-:-:S04]  /*09a0*/  IMAD.WIDE R20, R21, 0x4, R14 ;  /* 0x0000000415147825 */ /* 0x000fc800078e020e */
[----:B------:R-:W-:Y:S02]  /*09b0*/  IMAD.WIDE R14, R9, 0x4, R14 ;  /* 0x00000004090e7825 */ /* 0x000fe400078e020e */
[----:B------:R-:W4:Y:S04]  /*09c0*/  LDG.E R20, desc[UR8][R20.64] ;  /* 0x0000000814147981 */ /* 0x000f28000c1e1900 */
[----:B------:R-:W5:Y:S01]  /*09d0*/  LDG.E R14, desc[UR8][R14.64] ;  /* 0x000000080e0e7981 */ /* 0x000f62000c1e1900 */
[----:B------:R-:W-:Y:S02]  /*09e0*/  IADD3 R28, PT, PT, R28, 0x4, RZ ;  /* 0x000000041c1c7810 */ /* 0x000fe40007ffe0ff */
[C---:B--2---:R-:W-:Y:S02]  /*09f0*/  PRMT R9, R18.reuse, 0x7770, RZ ;  /* 0x0000777012097816 */ /* 0x044fe400000000ff */
[----:B------:R-:W-:-:S02]  /*0a00*/  PRMT R11, R18, 0x7771, RZ ;  /* 0x00007771120b7816 */ /* 0x000fc400000000ff */
[----:B------:R-:W-:Y:S02]  /*0a10*/  PRMT R13, R18, 0x7772, RZ ;  /* 0x00007772120d7816 */ /* 0x000fe400000000ff */
[C---:B---3--:R-:W-:Y:S02]  /*0a20*/  PRMT R18, R16.reuse, 0x7770, RZ ;  /* 0x0000777010127816 */ /* 0x048fe400000000ff */
[C---:B------:R-:W-:Y:S02]  /*0a30*/  PRMT R19, R16.reuse, 0x7771, RZ ;  /* 0x0000777110137816 */ /* 0x040fe400000000ff */
[----:B------:R-:W-:Y:S02]  /*0a40*/  PRMT R16, R16, 0x7772, RZ ;  /* 0x0000777210107816 */ /* 0x000fe400000000ff */
[----:B------:R-:W-:Y:S02]  /*0a50*/  IADD3 R9, PT, PT, R18, R24, R9 ;  /* 0x0000001812097210 */ /* 0x000fe40007ffe009 */
[----:B------:R-:W-:-:S02]  /*0a60*/  IADD3 R11, PT, PT, R19, R22, R11 ;  /* 0x00000016130b7210 */ /* 0x000fc40007ffe00b */
[----:B------:R-:W-:Y:S02]  /*0a70*/  IADD3 R13, PT, PT, R16, R26, R13 ;  /* 0x0000001a100d7210 */ /* 0x000fe40007ffe00d */
[C---:B----4-:R-:W-:Y:S02]  /*0a80*/  PRMT R24, R20.reuse, 0x7770, RZ ;  /* 0x0000777014187816 */ /* 0x050fe400000000ff */
[----:B------:R-:W-:Y:S02]  /*0a90*/  PRMT R22, R20, 0x7771, RZ ;  /* 0x0000777114167816 */ /* 0x000fe400000000ff */
[C---:B-----5:R-:W-:Y:S02]  /*0aa0*/  PRMT R15, R14.reuse, 0x7770, RZ ;  /* 0x000077700e0f7816 */ /* 0x060fe400000000ff */
[----:B------:R-:W-:Y:S02]  /*0ab0*/  PRMT R16, R14, 0x7771, RZ ;  /* 0x000077710e107816 */ /* 0x000fe400000000ff */
[----:B------:R-:W-:-:S02]  /*0ac0*/  PRMT R20, R20, 0x7772, RZ ;  /* 0x0000777214147816 */ /* 0x000fc400000000ff */
[----:B------:R-:W-:Y:S02]  /*0ad0*/  PRMT R14, R14, 0x7772, RZ ;  /* 0x000077720e0e7816 */ /* 0x000fe400000000ff */
[----:B------:R-:W-:Y:S02]  /*0ae0*/  IADD3 R24, PT, PT, R15, R9, R24 ;  /* 0x000000090f187210 */ /* 0x000fe40007ffe018 */
[----:B------:R-:W-:Y:S02]  /*0af0*/  IADD3 R22, PT, PT, R16, R11, R22 ;  /* 0x0000000b10167210 */ /* 0x000fe40007ffe016 */
[----:B------:R-:W-:-:S07]  /*0b00*/  IADD3 R26, PT, PT, R14, R13, R20 ;  /* 0x0000000d0e1a7210 */ /* 0x000fce0007ffe014 */
.L_x_6:
[----:B------:R-:W-:Y:S05]  /*0b10*/  BRA.U !UP1, `(.L_x_5) ;  /* 0x0000000109a07547 */ /* 0x000fea000b800000 */
[----:B------:R-:W0:Y:S01]  /*0b20*/  LDCU UR7, c[0x0][0x398] ;  /* 0x00007300ff0777ac */ /* 0x000e220008000800 */
[----:B------:R-:W-:Y:S02]  /*0b30*/  UISETP.NE.AND UP0, UPT, UR6, 0x1, UPT ;  /* 0x000000010600788c */ /* 0x000fe4000bf05270 */
[----:B0-----:R-:W-:-:S07]  /*0b40*/  ULOP3.LUT UP1, URZ, UR7, 0x1, URZ, 0xc0, !UPT ;  /* 0x0000000107ff7892 */ /* 0x001fce000f82c0ff */
[----:B------:R-:W-:Y:S05]  /*0b50*/  BRA.U !UP0, `(.L_x_7) ;  /* 0x0000000108587547 */ /* 0x000fea000b800000 */
[----:B------:R-:W0:Y:S01]  /*0b60*/  LDCU UR4, c[0x0][0x390] ;  /* 0x00007200ff0477ac */ /* 0x000e220008000800 */
[----:B------:R-:W1:Y:S01]  /*0b70*/  LDC.64 R14, c[0x0][0x380] ;  /* 0x0000e000ff0e7b82 */ /* 0x000e620000000a00 */
[----:B------:R-:W-:Y:S01]  /*0b80*/  IMAD.IADD R16, R5, 0x1, R28 ;  /* 0x0000000105107824 */ /* 0x000fe200078e021c */
[----:B------:R-:W2:Y:S03]  /*0b90*/  LDCU UR5, c[0x0][0x398] ;  /* 0x00007300ff0577ac */ /* 0x000ea60008000800 */
[----:B0-----:R-:W-:-:S04]  /*0ba0*/  IMAD R16, R16, UR4, R3 ;  /* 0x0000000410107c24 */ /* 0x001fc8000f8e0203 */
[C---:B------:R-:W-:Y:S02]  /*0bb0*/  VIADD R18, R16.reuse, UR4 ;  /* 0x0000000410127c36 */ /* 0x040fe40008000000 */
[--C-:B--2---:R-:W-:Y:S02]  /*0bc0*/  IMAD R17, R16, UR5, R7.reuse ;  /* 0x0000000510117c24 */ /* 0x104fe4000f8e0207 */
[----:B------:R-:W-:Y:S02]  /*0bd0*/  IMAD R9, R18, UR5, R7 ;  /* 0x0000000512097c24 */ /* 0x000fe4000f8e0207 */
[----:B-1----:R-:W-:-:S04]  /*0be0*/  IMAD.WIDE R16, R17, 0x4, R14 ;  /* 0x0000000411107825 */ /* 0x002fc800078e020e */
[----:B------:R-:W-:Y:S02]  /*0bf0*/  IMAD.WIDE R14, R9, 0x4, R14 ;  /* 0x00000004090e7825 */ /* 0x000fe400078e020e */
[----:B------:R-:W2:Y:S04]  /*0c00*/  LDG.E R16, desc[UR8][R16.64] ;  /* 0x0000000810107981 */ /* 0x000ea8000c1e1900 */
[----:B------:R-:W3:Y:S01]  /*0c10*/  LDG.E R14, desc[UR8][R14.64] ;  /* 0x000000080e0e7981 */ /* 0x000ee2000c1e1900 */
        /* <DEDUP_REMOVED lines=9> */
[----:B------:R-:W-:-:S07]  /*0cb0*/  IADD3 R26, PT, PT, R20, R26, R13 ;  /* 0x0000001a141a7210 */ /* 0x000fce0007ffe00d */
.L_x_7:
[----:B------:R-:W-:Y:S05]  /*0cc0*/  BRA.U !UP1, `(.L_x_5) ;  /* 0x0000000109347547 */ /* 0x000fea000b800000 */
[----:B------:R-:W0:Y:S01]  /*0cd0*/  LDCU UR4, c[0x0][0x390] ;  /* 0x00007200ff0477ac */ /* 0x000e220008000800 */
[----:B------:R-:W1:Y:S01]  /*0ce0*/  LDC.64 R14, c[0x0][0x380] ;  /* 0x0000e000ff0e7b82 */ /* 0x000e620000000a00 */
[----:B------:R-:W-:-:S04]  /*0cf0*/  IMAD.IADD R16, R5, 0x1, R28 ;  /* 0x0000000105107824 */ /* 0x000fc800078e021c */
[----:B0-----:R-:W-:-:S04]  /*0d00*/  IMAD R16, R16, UR4, R3 ;  /* 0x0000000410107c24 */ /* 0x001fc8000f8e0203 */
[----:B------:R-:W-:-:S04]  /*0d10*/  IMAD R9, R16, UR7, R7 ;  /* 0x0000000710097c24 */ /* 0x000fc8000f8e0207 */
[----:B-1----:R-:W-:-:S06]  /*0d20*/  IMAD.WIDE R14, R9, 0x4, R14 ;  /* 0x00000004090e7825 */ /* 0x002fcc00078e020e */
[----:B------:R-:W2:Y:S02]  /*0d30*/  LDG.E R14, desc[UR8][R14.64] ;  /* 0x000000080e0e7981 */ /* 0x000ea4000c1e1900 */
[C---:B--2---:R-:W-:Y:S02]  /*0d40*/  PRMT R9, R14.reuse, 0x7770, RZ ;  /* 0x000077700e097816 */ /* 0x044fe400000000ff */
[C---:B------:R-:W-:Y:S02]  /*0d50*/  PRMT R13, R14.reuse, 0x7772, RZ ;  /* 0x000077720e0d7816 */ /* 0x040fe400000000ff */
[----:B------:R-:W-:Y:S01]  /*0d60*/  PRMT R11, R14, 0x7771, RZ ;  /* 0x000077710e0b7816 */ /* 0x000fe200000000ff */
[----:B------:R-:W-:Y:S02]  /*0d70*/  IMAD.IADD R24, R24, 0x1, R9 ;  /* 0x0000000118187824 */ /* 0x000fe400078e0209 */
[----:B------:R-:W-:Y:S01]  /*0d80*/  IMAD.IADD R26, R26, 0x1, R13 ;  /* 0x000000011a1a7824 */ /* 0x000fe200078e020d */
[----:B------:R-:W-:-:S07]  /*0d90*/  IADD3 R22, PT, PT, R22, R11, RZ ;  /* 0x0000000b16167210 */ /* 0x000fce0007ffe0ff */
.L_x_5:
[----:B------:R-:W0:Y:S01]  /*0da0*/  LDCU UR4, c[0x0][0x398] ;  /* 0x00007300ff0477ac */ /* 0x000e220008000800 */
[----:B------:R-:W-:-:S05]  /*0db0*/  VIADD R7, R7, 0x1 ;  /* 0x0000000107077836 */ /* 0x000fca0000000000 */
[----:B0-----:R-:W-:-:S13]  /*0dc0*/  ISETP.NE.AND P1, PT, R7, UR4, PT ;  /* 0x0000000407007c0c */ /* 0x001fda000bf25270 */
[----:B------:R-:W-:Y:S05]  /*0dd0*/  @P1 BRA `(.L_x_8) ;  /* 0xfffffff400301947 */ /* 0x000fea000383ffff */
[----:B------:R-:W-:Y:S01]  /*0de0*/  UIMAD UR4, UR4, UR4, URZ ;  /* 0x00000004040472a4 */ /* 0x000fe2000f8e02ff */
[----:B------:R-:W0:Y:S05]  /*0df0*/  LDCU.64 UR6, c[0x0][0x390] ;  /* 0x00007200ff0677ac */ /* 0x000e2a0008000a00 */
[----:B------:R-:W-:Y:S01]  /*0e00*/  IMAD R7, RZ, RZ, -UR4 ;  /* 0x80000004ff077e24 */ /* 0x000fe2000f8e02ff */
[----:B------:R-:W1:Y:S01]  /*0e10*/  LDCU UR5, c[0x0][0x364] ;  /* 0x00006c80ff0577ac */ /* 0x000e620008000800 */
[----:B------:R-:W-:Y:S01]  /*0e20*/  LOP3.LUT R10, RZ, UR4, RZ, 0x33, !PT ;  /* 0x00000004ff0a7c12 */ /* 0x000fe2000f8e33ff */
[----:B------:R-:W2:Y:S08]  /*0e30*/  I2F.U32.RP R5, UR4 ;  /* 0x0000000400057d06 */ /* 0x000eb00008209000 */
[----:B--2---:R-:W2:Y:S02]  /*0e40*/  MUFU.RCP R5, R5 ;  /* 0x0000000500057308 */ /* 0x004ea40000001000 */
[----:B--2---:R-:W-:-:S06]  /*0e50*/  IADD3 R8, PT, PT, R5, 0xffffffe, RZ ;  /* 0x0ffffffe05087810 */ /* 0x004fcc0007ffe0ff */
[----:B------:R2:W3:Y:S02]  /*0e60*/  F2I.FTZ.U32.TRUNC.NTZ R9, R8 ;  /* 0x0000000800097305 */ /* 0x0004e4000021f000 */
[----:B--2---:R-:W-:Y:S02]  /*0e70*/  IMAD.MOV.U32 R8, RZ, RZ, RZ ;  /* 0x000000ffff087224 */ /* 0x004fe400078e00ff */
[----:B---3--:R-:W-:-:S04]  /*0e80*/  IMAD R7, R7, R9, RZ ;  /* 0x0000000907077224 */ /* 0x008fc800078e02ff */
[----:B------:R-:W-:-:S06]  /*0e90*/  IMAD.HI.U32 R9, R9, R7, R8 ;  /* 0x0000000709097227 */ /* 0x000fcc00078e0008 */
[----:B------:R-:W-:-:S04]  /*0ea0*/  IMAD.HI.U32 R7, R9, R24, RZ ;  /* 0x0000001809077227 */ /* 0x000fc800078e00ff */
[----:B------:R-:W-:Y:S01]  /*0eb0*/  IMAD.HI.U32 R11, R9, R22, RZ ;  /* 0x00000016090b7227 */ /* 0x000fe200078e00ff */
[----:B------:R-:W-:-:S03]  /*0ec0*/  IADD3 R5, PT, PT, -R7, RZ, RZ ;  /* 0x000000ff07057210 */ /* 0x000fc60007ffe1ff */
[----:B------:R-:W-:-:S04]  /*0ed0*/  IMAD.HI.U32 R13, R9, R26, RZ ;  /* 0x0000001a090d7227 */ /* 0x000fc800078e00ff */
[----:B------:R-:W-:Y:S02]  /*0ee0*/  IMAD.MOV R9, RZ, RZ, -R11 ;  /* 0x000000ffff097224 */ /* 0x000fe400078e0a0b */
[----:B------:R-:W-:Y:S02]  /*0ef0*/  IMAD.MOV R15, RZ, RZ, -R13 ;  /* 0x000000ffff0f7224 */ /* 0x000fe400078e0a0d */
[----:B------:R-:W-:Y:S02]  /*0f00*/  IMAD R22, R9, UR4, R22 ;  /* 0x0000000409167c24 */ /* 0x000fe4000f8e0216 */
[----:B------:R-:W-:Y:S01]  /*0f10*/  IMAD R26, R15, UR4, R26 ;  /* 0x000000040f1a7c24 */ /* 0x000fe2000f8e021a */
[----:B------:R-:W2:Y:S01]  /*0f20*/  LDC.64 R8, c[0x0][0x388] ;  /* 0x0000e200ff087b82 */ /* 0x000ea20000000a00 */
[----:B------:R-:W-:Y:S01]  /*0f30*/  IMAD R24, R5, UR4, R24 ;  /* 0x0000000405187c24 */ /* 0x000fe2000f8e0218 */
[----:B------:R-:W-:Y:S01]  /*0f40*/  ISETP.GE.U32.AND P5, PT, R22, UR4, PT ;  /* 0x0000000416007c0c */ /* 0x000fe2000bfa6070 */
[----:B0-----:R-:W-:Y:S01]  /*0f50*/  IMAD R5, R6, UR6, R3 ;  /* 0x0000000606057c24 */ /* 0x001fe2000f8e0203 */
[----:B------:R-:W-:-:S02]  /*0f60*/  ISETP.GE.U32.AND P4, PT, R26, UR4, PT ;  /* 0x000000041a007c0c */ /* 0x000fc4000bf86070 */
[----:B------:R-:W-:Y:S02]  /*0f70*/  ISETP.GE.U32.AND P6, PT, R24, UR4, PT ;  /* 0x0000000418007c0c */ /* 0x000fe4000bfc6070 */
[----:B------:R-:W1:Y:S07]  /*0f80*/  LDC R15, c[0x0][0x374] ;  /* 0x0000dd00ff0f7b82 */ /* 0x000e6e0000000800 */
[----:B------:R-:W-:Y:S02]  /*0f90*/  @P5 VIADD R22, R22, -UR4 ;  /* 0x8000000416165c36 */ /* 0x000fe40008000000 */
[----:B------:R-:W-:-:S02]  /*0fa0*/  @P4 VIADD R26, R26, -UR4 ;  /* 0x800000041a1a4c36 */ /* 0x000fc40008000000 */
[----:B------:R-:W-:Y:S01]  /*0fb0*/  @P6 IADD3 R24, PT, PT, R24, -UR4, RZ ;  /* 0x8000000418186c10 */ /* 0x000fe2000fffe0ff */
[----:B------:R-:W-:Y:S01]  /*0fc0*/  @P5 VIADD R11, R11, 0x1 ;  /* 0x000000010b0b5836 */ /* 0x000fe20000000000 */
[----:B------:R-:W-:Y:S01]  /*0fd0*/  ISETP.GE.U32.AND P2, PT, R22, UR4, PT ;  /* 0x0000000416007c0c */ /* 0x000fe2000bf46070 */
[----:B------:R-:W-:Y:S01]  /*0fe0*/  @P4 VIADD R13, R13, 0x1 ;  /* 0x000000010d0d4836 */ /* 0x000fe20000000000 */
[----:B------:R-:W-:Y:S01]  /*0ff0*/  ISETP.GE.U32.AND P3, PT, R24, UR4, PT ;  /* 0x0000000418007c0c */ /* 0x000fe2000bf66070 */
[----:B--2---:R-:W-:Y:S01]  /*1000*/  IMAD.WIDE R8, R5, 0x4, R8 ;  /* 0x0000000405087825 */ /* 0x004fe200078e0208 */
[----:B------:R-:W-:Y:S02]  /*1010*/  ISETP.GE.U32.AND P1, PT, R26, UR4, PT ;  /* 0x000000041a007c0c */ /* 0x000fe4000bf26070 */
[----:B------:R-:W-:Y:S02]  /*1020*/  @P6 IADD3 R7, PT, PT, R7, 0x1, RZ ;  /* 0x0000000107076810 */ /* 0x000fe40007ffe0ff */
[----:B------:R-:W-:Y:S01]  /*1030*/  ISETP.NE.U32.AND P6, PT, RZ, UR4, PT ;  /* 0x00000004ff007c0c */ /* 0x000fe2000bfc5070 */
[----:B------:R-:W-:Y:S01]  /*1040*/  UMOV UR4, 0x3340 ;  /* 0x0000334000047882 */ /* 0x000fe20000000000 */
[----:B-1----:R-:W-:-:S03]  /*1050*/  IMAD R6, R15, UR5, R6 ;  /* 0x000000050f067c24 */ /* 0x002fc6000f8e0206 */
[----:B------:R-:W-:Y:S02]  /*1060*/  @P2 VIADD R11, R11, 0x1 ;  /* 0x000000010b0b2836 */ /* 0x000fe40000000000 */
[----:B------:R-:W-:Y:S02]  /*1070*/  @P3 IADD3 R7, PT, PT, R7, 0x1, RZ ;  /* 0x0000000107073810 */ /* 0x000fe40007ffe0ff */
[----:B------:R-:W-:Y:S01]  /*1080*/  @P1 VIADD R13, R13, 0x1 ;  /* 0x000000010d0d1836 */ /* 0x000fe20000000000 */
[C---:B------:R-:W-:Y:S02]  /*1090*/  SEL R12, R10.reuse, R11, !P6 ;  /* 0x0000000b0a0c7207 */ /* 0x040fe40007000000 */
[C---:B------:R-:W-:Y:S02]  /*10a0*/  SEL R7, R10.reuse, R7, !P6 ;  /* 0x000000070a077207 */ /* 0x040fe40007000000 */
[----:B------:R-:W-:Y:S02]  /*10b0*/  SEL R10, R10, R13, !P6 ;  /* 0x0000000d0a0a7207 */ /* 0x000fe40007000000 */
[----:B------:R-:W-:-:S02]  /*10c0*/  MOV R11, UR4 ;  /* 0x00000004000b7c02 */ /* 0x000fc40008000f00 */
[----:B------:R-:W-:Y:S02]  /*10d0*/  PRMT R7, R7, 0x3340, R12 ;  /* 0x0000334007077816 */ /* 0x000fe4000000000c */
[----:B------:R-:W-:Y:S02]  /*10e0*/  PRMT R10, R10, R11, 0xffff ;  /* 0x0000ffff0a0a7416 */ /* 0x000fe4000000000b */
[----:B------:R-:W-:Y:S02]  /*10f0*/  ISETP.GE.AND P1, PT, R6, UR7, PT ;  /* 0x0000000706007c0c */ /* 0x000fe4000bf26270 */
[----:B------:R-:W-:-:S05]  /*1100*/  PRMT R7, R7, 0x5410, R10 ;  /* 0x0000541007077816 */ /* 0x000fca000000000a */
[----:B------:R0:W-:Y:S06]  /*1110*/  STG.E desc[UR8][R8.64], R7 ;  /* 0x0000000708007986 */ /* 0x0001ec000c101908 */
[----:B------:R-:W-:Y:S05]  /*1120*/  @!P1 BRA `(.L_x_9) ;  /* 0xfffffff000289947 */ /* 0x000fea000383ffff */
.L_x_2:
[----:B------:R-:W-:Y:S05]  /*1130*/  BSYNC.RECONVERGENT B0 ;  /* 0x0000000000007941 */ /* 0x000fea0003800200 */
.L_x_1:
[----:B------:R-:W1:Y:S01]  /*1140*/  LDCU UR4, c[0x0][0x360] ;  /* 0x00006c00ff0477ac */ /* 0x000e620008000800 */
[----:B------:R-:W1:Y:S01]  /*1150*/  LDC R6, c[0x0][0x370] ;  /* 0x0000dc00ff067b82 */ /* 0x000e620000000800 */
[----:B------:R-:W2:Y:S01]  /*1160*/  LDCU UR5, c[0x0][0x390] ;  /* 0x00007200ff0577ac */ /* 0x000ea20008000800 */
[----:B-1----:R-:W-:-:S05]  /*1170*/  IMAD R3, R6, UR4, R3 ;  /* 0x0000000406037c24 */ /* 0x002fca000f8e0203 */
[----:B--2---:R-:W-:-:S13]  /*1180*/  ISETP.GE.AND P1, PT, R3, UR5, PT ;  /* 0x0000000503007c0c */ /* 0x004fda000bf26270 */
[----:B------:R-:W-:Y:S05]  /*1190*/  @!P1 BRA `(.L_x_10) ;  /* 0xffffffec00f89947 */ /* 0x000fea000383ffff */
[----:B------:R-:W-:Y:S05]  /*11a0*/  EXIT ;  /* 0x000000000000794d */ /* 0x000fea0003800000 */
.L_x_0:
[----:B------:R-:W0:Y:S01]  /*11b0*/  I2F.U32.RP R6, UR5 ;  /* 0x0000000500067d06 */ /* 0x000e220008209000 */
[----:B------:R-:W1:Y:S01]  /*11c0*/  LDCU UR6, c[0x0][0x394] ;  /* 0x00007280ff0677ac */ /* 0x000e620008000800 */
[----:B------:R-:W-:Y:S01]  /*11d0*/  IADD3 R2, PT, PT, R0, UR5, RZ ;  /* 0x0000000500027c10 */ /* 0x000fe2000fffe0ff */
[----:B------:R-:W-:Y:S01]  /*11e0*/  IMAD R9, RZ, RZ, -UR5 ;  /* 0x80000005ff097e24 */ /* 0x000fe2000f8e02ff */
[----:B------:R-:W-:-:S04]  /*11f0*/  ISETP.NE.U32.AND P2, PT, RZ, UR5, PT ;  /* 0x00000005ff007c0c */ /* 0x000fc8000bf45070 */
[----:B0-----:R-:W0:Y:S01]  /*1200*/  MUFU.RCP R6, R6 ;  /* 0x0000000600067308 */ /* 0x001e220000001000 */
[C---:B-1----:R-:W-:Y:S02]  /*1210*/  ISETP.GE.AND P0, PT, R2.reuse, UR6, PT ;  /* 0x0000000602007c0c */ /* 0x042fe4000bf06270 */
[----:B------:R-:W-:Y:S01]  /*1220*/  VIMNMX R7, PT, PT, R2, UR6, !PT ;  /* 0x0000000602077c48 */ /* 0x000fe2000ffe0100 */
[----:B------:R-:W1:Y:S01]  /*1230*/  LDCU UR6, c[0x0][0x390] ;  /* 0x00007200ff0677ac */ /* 0x000e620008000800 */
[----:B------:R-:W-:-:S04]  /*1240*/  SEL R8, RZ, 0x1, P0 ;  /* 0x00000001ff087807 */ /* 0x000fc80000000000 */
[----:B------:R-:W-:Y:S01]  /*1250*/  IADD3 R7, PT, PT, R7, -R2, -R8 ;  /* 0x8000000207077210 */ /* 0x000fe20007ffe808 */
[----:B0-----:R-:W-:-:S04]  /*1260*/  VIADD R4, R6, 0xffffffe ;  /* 0x0ffffffe06047836 */ /* 0x001fc80000000000 */
[----:B------:R0:W2:Y:S02]  /*1270*/  F2I.FTZ.U32.TRUNC.NTZ R5, R4 ;  /* 0x0000000400057305 */ /* 0x0000a4000021f000 */
[----:B0-----:R-:W-:Y:S02]  /*1280*/  IMAD.MOV.U32 R4, RZ, RZ, RZ ;  /* 0x000000ffff047224 */ /* 0x001fe400078e00ff */
[----:B--2---:R-:W-:-:S04]  /*1290*/  IMAD R9, R9, R5, RZ ;  /* 0x0000000509097224 */ /* 0x004fc800078e02ff */
[----:B------:R-:W-:-:S06]  /*12a0*/  IMAD.HI.U32 R6, R5, R9, R4 ;  /* 0x0000000905067227 */ /* 0x000fcc00078e0004 */
[----:B------:R-:W-:Y:S01]  /*12b0*/  IMAD.HI.U32 R5, R6, R7, RZ ;  /* 0x0000000706057227 */ /* 0x000fe200078e00ff */
[----:B------:R-:W-:-:S03]  /*12c0*/  IADD3 R6, PT, PT, R2, UR5, RZ ;  /* 0x0000000502067c10 */ /* 0x000fc6000fffe0ff */
[----:B------:R-:W-:Y:S02]  /*12d0*/  IMAD.MOV R4, RZ, RZ, -R5 ;  /* 0x000000ffff047224 */ /* 0x000fe400078e0a05 */
[----:B------:R-:W-:Y:S02]  /*12e0*/  VIADD R18, R6, UR5 ;  /* 0x0000000506127c36 */ /* 0x000fe40008000000 */
[----:B------:R-:W-:-:S05]  /*12f0*/  IMAD R7, R4, UR5, R7 ;  /* 0x0000000504077c24 */ /* 0x000fca000f8e0207 */
[----:B------:R-:W-:-:S13]  /*1300*/  ISETP.GE.U32.AND P0, PT, R7, UR5, PT ;  /* 0x0000000507007c0c */ /* 0x000fda000bf06070 */
[----:B------:R-:W-:Y:S01]  /*1310*/  @P0 IADD3 R7, PT, PT, R7, -UR5, RZ ;  /* 0x8000000507070c10 */ /* 0x000fe2000fffe0ff */
[----:B------:R-:W-:-:S03]  /*1320*/  @P0 VIADD R5, R5, 0x1 ;  /* 0x0000000105050836 */ /* 0x000fc60000000000 */
[----:B------:R-:W-:-:S13]  /*1330*/  ISETP.GE.U32.AND P1, PT, R7, UR5, PT ;  /* 0x0000000507007c0c */ /* 0x000fda000bf26070 */
[----:B------:R-:W-:Y:S01]  /*1340*/  @P1 VIADD R5, R5, 0x1 ;  /* 0x0000000105051836 */ /* 0x000fe20000000000 */
[----:B------:R-:W-:-:S05]  /*1350*/  @!P2 LOP3.LUT R5, RZ, UR5, RZ, 0x33, !PT ;  /* 0x00000005ff05ac12 */ /* 0x000fca000f8e33ff */
[----:B------:R-:W-:-:S05]  /*1360*/  IMAD.IADD R7, R8, 0x1, R5 ;  /* 0x0000000108077824 */ /* 0x000fca00078e0205 */
[----:B-1----:R-:W-:-:S07]  /*1370*/  LOP3.LUT R19, R7, 0x3, RZ, 0xc0, !PT ;  /* 0x0000000307137812 */ /* 0x002fce00078ec0ff */
.L_x_16:
[----:B0-----:R-:W0:Y:S01]  /*1380*/  LDC R11, c[0x0][0x394] ;  /* 0x0000e500ff0b7b82 */ /* 0x001e220000000800 */
[----:B------:R-:W-:Y:S01]  /*1390*/  BSSY.RECONVERGENT B0, `(.L_x_11) ;  /* 0x0000030000007945 */ /* 0x000fe20003800200 */
[----:B0-----:R-:W-:-:S13]  /*13a0*/  ISETP.GE.AND P0, PT, R0, R11, PT ;  /* 0x0000000b0000720c */ /* 0x001fda0003f06270 */
[----:B-123--:R-:W-:Y:S05]  /*13b0*/  @P0 BRA `(.L_x_12) ;  /* 0x0000000000b40947 */ /* 0x00efea0003800000 */
[----:B------:R-:W0:Y:S01]  /*13c0*/  LDC.64 R4, c[0x0][0x388] ;  /* 0x0000e200ff047b82 */ /* 0x000e220000000a00 */
[----:B------:R-:W-:Y:S01]  /*13d0*/  ISETP.NE.AND P0, PT, R19, 0x3, PT ;  /* 0x000000031300780c */ /* 0x000fe20003f05270 */
[----:B------:R-:W-:Y:S01]  /*13e0*/  BSSY.RECONVERGENT B1, `(.L_x_13) ;  /* 0x0000016000017945 */ /* 0x000fe20003800200 */
[----:B------:R-:W-:Y:S02]  /*13f0*/  ISETP.GE.U32.AND P1, PT, R7, 0x3, PT ;  /* 0x000000030700780c */ /* 0x000fe40003f26070 */
[----:B------:R-:W-:-:S09]  /*1400*/  MOV R10, R0 ;  /* 0x00000000000a7202 */ /* 0x000fd20000000f00 */
[----:B------:R-:W-:Y:S05]  /*1410*/  @!P0 BRA `(.L_x_14) ;  /* 0x0000000000488947 */ /* 0x000fea0003800000 */
[----:B------:R-:W1:Y:S01]  /*1420*/  LDC R15, c[0x0][0x390] ;  /* 0x0000e400ff0f7b82 */ /* 0x000e620000000800 */
[----:B------:R-:W-:Y:S01]  /*1430*/  IMAD.MOV.U32 R17, RZ, RZ, -0x1000000 ;  /* 0xff000000ff117424 */ /* 0x000fe200078e00ff */
[----:B------:R-:W-:Y:S01]  /*1440*/  ISETP.NE.AND P0, PT, R19, RZ, PT ;  /* 0x000000ff1300720c */ /* 0x000fe20003f05270 */
[----:B------:R-:W-:-:S05]  /*1450*/  IMAD.MOV.U32 R10, RZ, RZ, R2 ;  /* 0x000000ffff0a7224 */ /* 0x000fca00078e0002 */
[----:B------:R-:W2:Y:S01]  /*1460*/  LDC.64 R8, c[0x0][0x388] ;  /* 0x0000e200ff087b82 */ /* 0x000ea20000000a00 */
[----:B-1----:R-:W-:-:S04]  /*1470*/  IMAD R13, R0, R15, R3 ;  /* 0x0000000f000d7224 */ /* 0x002fc800078e0203 */
[----:B--2---:R-:W-:-:S05]  /*1480*/  IMAD.WIDE R12, R13, 0x4, R8 ;  /* 0x000000040d0c7825 */ /* 0x004fca00078e0208 */
[----:B------:R1:W-:Y:S01]  /*1490*/  STG.E desc[UR8][R12.64], R17 ;  /* 0x000000110c007986 */ /* 0x0003e2000c101908 */
[----:B------:R-:W-:Y:S05]  /*14a0*/  @!P0 BRA `(.L_x_14) ;  /* 0x0000000000248947 */ /* 0x000fea0003800000 */
[----:B------:R-:W-:Y:S01]  /*14b0*/  ISETP.NE.AND P0, PT, R19, 0x1, PT ;  /* 0x000000011300780c */ /* 0x000fe20003f05270 */
[----:B-1----:R-:W-:Y:S01]  /*14c0*/  IMAD R13, R2, R15, R3 ;  /* 0x0000000f020d7224 */ /* 0x002fe200078e0203 */
[----:B------:R-:W-:-:S03]  /*14d0*/  MOV R10, R6 ;  /* 0x00000006000a7202 */ /* 0x000fc60000000f00 */
[----:B------:R-:W-:-:S05]  /*14e0*/  IMAD.WIDE R12, R13, 0x4, R8 ;  /* 0x000000040d0c7825 */ /* 0x000fca00078e0208 */
[----:B------:R2:W-:Y:S03]  /*14f0*/  STG.E desc[UR8][R12.64], R17 ;  /* 0x000000110c007986 */ /* 0x0005e6000c101908 */
[----:B------:R-:W-:Y:S02]  /*1500*/  @P0 IMAD R15, R6, R15, R3 ;  /* 0x0000000f060f0224 */ /* 0x000fe400078e0203 */
[----:B------:R-:W-:Y:S02]  /*1510*/  @P0 IMAD.MOV.U32 R10, RZ, RZ, R18 ;  /* 0x000000ffff0a0224 */ /* 0x000fe400078e0012 */
[----:B------:R-:W-:-:S05]  /*1520*/  @P0 IMAD.WIDE R8, R15, 0x4, R8 ;  /* 0x000000040f080825 */ /* 0x000fca00078e0208 */
[----:B------:R2:W-:Y:S02]  /*1530*/  @P0 STG.E desc[UR8][R8.64], R17 ;  /* 0x0000001108000986 */ /* 0x0005e4000c101908 */
.L_x_14:
[----:B------:R-:W-:Y:S05]  /*1540*/  BSYNC.RECONVERGENT B1 ;  /* 0x0000000000017941 */ /* 0x000fea0003800200 */
.L_x_13:
[----:B------:R-:W-:Y:S05]  /*1550*/  @!P1 BRA `(.L_x_12) ;  /* 0x00000000004c9947 */ /* 0x000fea0003800000 */
.L_x_15:
[C---:B--23--:R-:W-:Y:S02]  /*1560*/  VIADD R8, R10.reuse, UR5 ;  /* 0x000000050a087c36 */ /* 0x04cfe40008000000 */
[--C-:B------:R-:W-:Y:S02]  /*1570*/  IMAD R9, R10, UR6, R3.reuse ;  /* 0x000000060a097c24 */ /* 0x100fe4000f8e0203 */
[C---:B-1----:R-:W-:Y:S01]  /*1580*/  IMAD R13, R8.reuse, UR6, R3 ;  /* 0x00000006080d7c24 */ /* 0x042fe2000f8e0203 */
[----:B------:R-:W-:Y:S01]  /*1590*/  IADD3 R12, PT, PT, R8, UR5, RZ ;  /* 0x00000005080c7c10 */ /* 0x000fe2000fffe0ff */
[----:B------:R-:W-:Y:S02]  /*15a0*/  IMAD.MOV.U32 R21, RZ, RZ, -0x1000000 ;  /* 0xff000000ff157424 */ /* 0x000fe400078e00ff */
[----:B0-----:R-:W-:-:S04]  /*15b0*/  IMAD.WIDE R8, R9, 0x4, R4 ;  /* 0x0000000409087825 */ /* 0x001fc800078e0204 */
[C---:B------:R-:W-:Y:S01]  /*15c0*/  VIADD R20, R12.reuse, UR5 ;  /* 0x000000050c147c36 */ /* 0x040fe20008000000 */
[----:B------:R3:W-:Y:S01]  /*15d0*/  STG.E desc[UR8][R8.64], R21 ;  /* 0x0000001508007986 */ /* 0x0007e2000c101908 */
[--C-:B------:R-:W-:Y:S02]  /*15e0*/  IMAD R15, R12, UR6, R3.reuse ;  /* 0x000000060c0f7c24 */ /* 0x100fe4000f8e0203 */
[C---:B------:R-:W-:Y:S01]  /*15f0*/  IMAD R17, R20.reuse, UR6, R3 ;  /* 0x0000000614117c24 */ /* 0x040fe2000f8e0203 */
[----:B------:R-:W-:Y:S01]  /*1600*/  IADD3 R10, PT, PT, R20, UR5, RZ ;  /* 0x00000005140a7c10 */ /* 0x000fe2000fffe0ff */
[----:B------:R-:W-:-:S03]  /*1610*/  IMAD.WIDE R12, R13, 0x4, R4 ;  /* 0x000000040d0c7825 */ /* 0x000fc600078e0204 */
[----:B------:R-:W-:Y:S01]  /*1620*/  ISETP.GE.AND P0, PT, R10, R11, PT ;  /* 0x0000000b0a00720c */ /* 0x000fe20003f06270 */
[--C-:B------:R-:W-:Y:S01]  /*1630*/  IMAD.WIDE R14, R15, 0x4, R4.reuse ;  /* 0x000000040f0e7825 */ /* 0x100fe200078e0204 */
[----:B------:R3:W-:Y:S03]  /*1640*/  STG.E desc[UR8][R12.64], R21 ;  /* 0x000000150c007986 */ /* 0x0007e6000c101908 */
[----:B------:R-:W-:Y:S01]  /*1650*/  IMAD.WIDE R16, R17, 0x4, R4 ;  /* 0x0000000411107825 */ /* 0x000fe200078e0204 */
[----:B------:R3:W-:Y:S04]  /*1660*/  STG.E desc[UR8][R14.64], R21 ;  /* 0x000000150e007986 */ /* 0x0007e8000c101908 */
[----:B------:R3:W-:Y:S03]  /*1670*/  STG.E desc[UR8][R16.64], R21 ;  /* 0x0000001510007986 */ /* 0x0007e6000c101908 */
[----:B------:R-:W-:Y:S05]  /*1680*/  @!P0 BRA `(.L_x_15) ;  /* 0xfffffffc00b48947 */ /* 0x000fea000383ffff */
.L_x_12:
[----:B------:R-:W-:Y:S05]  /*1690*/  BSYNC.RECONVERGENT B0 ;  /* 0x0000000000007941 */ /* 0x000fea0003800200 */
.L_x_11:
[----:B------:R-:W4:Y:S01]  /*16a0*/  LDCU UR7, c[0x0][0x390] ;  /* 0x00007200ff0777ac */ /* 0x000f220008000800 */
[----:B------:R-:W-:-:S05]  /*16b0*/  VIADD R3, R3, UR4 ;  /* 0x0000000403037c36 */ /* 0x000fca0008000000 */
[----:B----4-:R-:W-:-:S13]  /*16c0*/  ISETP.GE.AND P0, PT, R3, UR7, PT ;  /* 0x0000000703007c0c */ /* 0x010fda000bf06270 */
[----:B------:R-:W-:Y:S05]  /*16d0*/  @!P0 BRA `(.L_x_16) ;  /* 0xfffffffc00288947 */ /* 0x000fea000383ffff */
[----:B------:R-:W-:Y:S05]  /*16e0*/  EXIT ;  /* 0x000000000000794d */ /* 0x000fea0003800000 */
.L_x_17:
[----:B------:R-:W-:-:S00]  /*16f0*/  BRA `(.L_x_17) ;  /* 0xfffffffc00fc7947 */ /* 0x000fc0000383ffff */
[----:B------:R-:W-:-:S00]  /*1700*/  NOP ;  /* 0x0000000000007918 */ /* 0x000fc00000000000 */
[----:B------:R-:W-:-:S00]  /*1710*/  NOP ;  /* 0x0000000000007918 */ /* 0x000fc00000000000 */
[----:B------:R-:W-:-:S00]  /*1720*/  NOP ;  /* 0x0000000000007918 */ /* 0x000fc00000000000 */
[----:B------:R-:W-:-:S00]  /*1730*/  NOP ;  /* 0x0000000000007918 */ /* 0x000fc00000000000 */
[----:B------:R-:W-:-:S00]  /*1740*/  NOP ;  /* 0x0000000000007918 */ /* 0x000fc00000000000 */
[----:B------:R-:W-:-:S00]  /*1750*/  NOP ;  /* 0x0000000000007918 */ /* 0x000fc00000000000 */
[----:B------:R-:W-:-:S00]  /*1760*/  NOP ;  /* 0x0000000000007918 */ /* 0x000fc00000000000 */
[----:B------:R-:W-:-:S00]  /*1770*/  NOP ;  /* 0x0000000000007918 */ /* 0x000fc00000000000 */
.L_x_136:


//--------------------- .text._Z13kernel_renderP6uchar4P7Polygon7double3S3_iidS3_S_ --------------------------
	.section	.text._Z13kernel_renderP6uchar4P7Polygon7double3S3_iidS3_S_,"ax",@progbits
	.align	128
        .global         _Z13kernel_renderP6uchar4P7Polygon7double3S3_iidS3_S_
        .type           _Z13kernel_renderP6uchar4P7Polygon7double3S3_iidS3_S_,@function
        .size           _Z13kernel_renderP6uchar4P7Polygon7double3S3_iidS3_S_,(.L_x_135 - _Z13kernel_renderP6uchar4P7Polygon7double3S3_iidS3_S_)
        .other          _Z13kernel_renderP6uchar4P7Polygon7double3S3_iidS3_S_,@"STO_CUDA_ENTRY STV_DEFAULT"
_Z13kernel_renderP6uchar4P7Polygon7double3S3_iidS3_S_:
.text._Z13kernel_renderP6uchar4P7Polygon7double3S3_iidS3_S_:
[----:B------:R-:W0:Y:S01]  /*0000*/  LDC R1, c[0x0][0x37c] ;  /* 0x0000df00ff017b82 */ /* 0x000e220000000800 */
[----:B------:R-:W1:Y:S01]  /*0010*/  MUFU.RCP64H R3, 360 ;  /* 0x4076800000037908 */ /* 0x000e620000001800 */
[----:B------:R-:W-:Y:S01]  /*0020*/  IMAD.MOV.U32 R6, RZ, RZ, 0x0 ;  /* 0x00000000ff067424 */ /* 0x000fe200078e00ff */
[----:B------:R-:W2:Y:S01]  /*0030*/  LDCU.64 UR4, c[0x0][0x3c8] ;  /* 0x00007900ff0477ac */ /* 0x000ea20008000a00 */
[----:B------:R-:W-:Y:S01]  /*0040*/  IMAD.MOV.U32 R7, RZ, RZ, 0x40768000 ;  /* 0x40768000ff077424 */ /* 0x000fe200078e00ff */
[----:B------:R-:W-:Y:S01]  /*0050*/  MOV R31, 0x400921fb ;  /* 0x400921fb001f7802 */ /* 0x000fe20000000f00 */
[----:B------:R-:W-:Y:S01]  /*0060*/  IMAD.MOV.U32 R2, RZ, RZ, 0x1 ;  /* 0x00000001ff027424 */ /* 0x000fe200078e00ff */
[----:B------:R-:W3:Y:S01]  /*0070*/  S2R R29, SR_CTAID.X ;  /* 0x00000000001d7919 */ /* 0x000ee20000002500 */
[----:B------:R-:W-:Y:S02]  /*0080*/  IMAD.MOV.U32 R30, RZ, RZ, 0x54442d18 ;  /* 0x54442d18ff1e7424 */ /* 0x000fe400078e00ff */
[----:B0-----:R-:W-:Y:S01]  /*0090*/  VIADD R1, R1, 0xffffffd8 ;  /* 0xffffffd801017836 */ /* 0x001fe20000000000 */
[----:B------:R-:W3:Y:S01]  /*00a0*/  S2R R0, SR_TID.X ;  /* 0x0000000000007919 */ /* 0x000ee20000002100 */
[----:B-1----:R-:W-:-:S02]  /*00b0*/  DFMA R4, R2, -R6, 1 ;  /* 0x3ff000000204742b */ /* 0x002fc40000000806 */
[----:B--2---:R-:W-:Y:S01]  /*00c0*/  DMUL R30, R30, UR4 ;  /* 0x000000041e1e7c28 */ /* 0x004fe20008000000 */
[----:B------:R-:W3:Y:S05]  /*00d0*/  LDCU UR4, c[0x0][0x360] ;  /* 0x00006c00ff0477ac */ /* 0x000eea0008000800 */
[----:B------:R-:W-:-:S04]  /*00e0*/  DFMA R4, R4, R4, R4 ;  /* 0x000000040404722b */ /* 0x000fc80000000004 */
[----:B------:R-:W-:-:S04]  /*00f0*/  FSETP.GEU.AND P1, PT, |R31|, 6.5827683646048100446e-37, PT ;  /* 0x036000001f00780b */ /* 0x000fc80003f2e200 */
[----:B------:R-:W-:-:S08]  /*0100*/  DFMA R4, R2, R4, R2 ;  /* 0x000000040204722b */ /* 0x000fd00000000002 */
[----:B------:R-:W-:Y:S01]  /*0110*/  DFMA R2, R4, -R6, 1 ;  /* 0x3ff000000402742b */ /* 0x000fe20000000806 */
[----:B---3--:R-:W-:-:S07]  /*0120*/  IMAD R29, R29, UR4, R0 ;  /* 0x000000041d1d7c24 */ /* 0x008fce000f8e0200 */
[----:B------:R-:W-:-:S08]  /*0130*/  DFMA R2, R4, R2, R4 ;  /* 0x000000020402722b */ /* 0x000fd00000000004 */
[----:B------:R-:W-:-:S08]  /*0140*/  DMUL R32, R30, R2 ;  /* 0x000000021e207228 */ /* 0x000fd00000000000 */
[----:B------:R-:W-:-:S08]  /*0150*/  DFMA R4, R32, -360, R30 ;  /* 0xc07680002004782b */ /* 0x000fd0000000001e */
[----:B------:R-:W-:-:S10]  /*0160*/  DFMA R32, R2, R4, R32 ;  /* 0x000000040220722b */ /* 0x000fd40000000020 */
[----:B------:R-:W-:-:S05]  /*0170*/  FFMA R2, RZ, 3.8515625, R33 ;  /* 0x40768000ff027823 */ /* 0x000fca0000000021 */
[----:B------:R-:W-:-:S13]  /*0180*/  FSETP.GT.AND P0, PT, |R2|, 1.469367938527859385e-39, PT ;  /* 0x001000000200780b */ /* 0x000fda0003f04200 */
[----:B------:R-:W-:Y:S05]  /*0190*/  @P0 BRA P1, `(.L_x_18) ;  /* 0x0000000000180947 */ /* 0x000fea0000800000 */
[----:B------:R-:W-:Y:S01]  /*01a0*/  IMAD.MOV.U32 R32, RZ, RZ, R30 ;  /* 0x000000ffff207224 */ /* 0x000fe200078e001e */
[----:B------:R-:W-:Y:S01]  /*01b0*/  MOV R30, 0x1f0 ;  /* 0x000001f0001e7802 */ /* 0x000fe20000000f00 */
[----:B------:R-:W-:Y:S02]  /*01c0*/  IMAD.MOV.U32 R74, RZ, RZ, RZ ;  /* 0x000000ffff4a7224 */ /* 0x000fe400078e00ff */
[----:B------:R-:W-:-:S07]  /*01d0*/  IMAD.MOV.U32 R75, RZ, RZ, 0x40768000 ;  /* 0x40768000ff4b7424 */ /* 0x000fce00078e00ff */
[----:B------:R-:W-:Y:S05]  /*01e0*/  CALL.REL.NOINC `($__internal_1_$__cuda_sm20_div_rn_f64_full) ;  /* 0x00000054008c7944 */ /* 0x000fea0003c00000 */
[----:B------:R-:W-:-:S07]  /*01f0*/  IMAD.MOV.U32 R33, RZ, RZ, R31 ;  /* 0x000000ffff217224 */ /* 0x000fce00078e001f */
.L_x_18:
[----:B------:R-:W-:Y:S01]  /*0200*/  DSETP.NEU.AND P1, PT, |R32|, +INF , PT ;  /* 0x7ff000002000742a */ /* 0x000fe20003f2d200 */
[----:B------:R-:W-:-:S13]  /*0210*/  BSSY.RECONVERGENT B0, `(.L_x_19) ;  /* 0x000001b000007945 */ /* 0x000fda0003800200 */
[----:B------:R-:W-:Y:S01]  /*0220*/  @!P1 DMUL R2, RZ, R32 ;  /* 0x00000020ff029228 */ /* 0x000fe20000000000 */
[----:B------:R-:W-:Y:S01]  /*0230*/  @!P1 PLOP3.LUT P0, PT, PT, PT, PT, 0x80, 0x8 ;  /* 0x000000000008981c */ /* 0x000fe20003f0f070 */
[----:B------:R-:W-:-:S12]  /*0240*/  @!P1 BRA `(.L_x_20) ;  /* 0x00000000005c9947 */ /* 0x000fd80003800000 */
[----:B------:R-:W-:Y:S01]  /*0250*/  UMOV UR4, 0x6dc9c883 ;  /* 0x6dc9c88300047882 */ /* 0x000fe20000000000 */
[----:B------:R-:W-:Y:S01]  /*0260*/  UMOV UR5, 0x3fe45f30 ;  /* 0x3fe45f3000057882 */ /* 0x000fe20000000000 */
[C---:B------:R-:W-:Y:S01]  /*0270*/  DSETP.GE.AND P0, PT, |R32|.reuse, 2.14748364800000000000e+09, PT ;  /* 0x41e000002000742a */ /* 0x040fe20003f06200 */
[----:B------:R-:W-:Y:S01]  /*0280*/  BSSY.RECONVERGENT B1, `(.L_x_21) ;  /* 0x0000011000017945 */ /* 0x000fe20003800200 */
[----:B------:R-:W-:Y:S01]  /*0290*/  DMUL R4, R32, UR4 ;  /* 0x0000000420047c28 */ /* 0x000fe20008000000 */
[----:B------:R-:W-:Y:S01]  /*02a0*/  UMOV UR4, 0x54442d18 ;  /* 0x54442d1800047882 */ /* 0x000fe20000000000 */
[----:B------:R-:W-:-:S08]  /*02b0*/  UMOV UR5, 0x3ff921fb ;  /* 0x3ff921fb00057882 */ /* 0x000fd00000000000 */
[----:B------:R-:W0:Y:S08]  /*02c0*/  F2I.F64 R4, R4 ;  /* 0x0000000400047311 */ /* 0x000e300000301100 */
[----:B0-----:R-:W0:Y:S02]  /*02d0*/  I2F.F64 R2, R4 ;  /* 0x0000000400027312 */ /* 0x001e240000201c00 */
[----:B0-----:R-:W-:Y:S01]  /*02e0*/  DFMA R6, R2, -UR4, R32 ;  /* 0x8000000402067c2b */ /* 0x001fe20008000020 */
[----:B------:R-:W-:Y:S01]  /*02f0*/  UMOV UR4, 0x33145c00 ;  /* 0x33145c0000047882 */ /* 0x000fe20000000000 */
[----:B------:R-:W-:-:S06]  /*0300*/  UMOV UR5, 0x3c91a626 ;  /* 0x3c91a62600057882 */ /* 0x000fcc0000000000 */
[----:B------:R-:W-:Y:S01]  /*0310*/  DFMA R6, R2, -UR4, R6 ;  /* 0x8000000402067c2b */ /* 0x000fe20008000006 */
[----:B------:R-:W-:Y:S01]  /*0320*/  UMOV UR4, 0x252049c0 ;  /* 0x252049c000047882 */ /* 0x000fe20000000000 */
[----:B------:R-:W-:-:S06]  /*0330*/  UMOV UR5, 0x397b839a ;  /* 0x397b839a00057882 */ /* 0x000fcc0000000000 */
[----:B------:R-:W-:Y:S01]  /*0340*/  DFMA R2, R2, -UR4, R6 ;  /* 0x8000000402027c2b */ /* 0x000fe20008000006 */
[----:B------:R-:W-:Y:S10]  /*0350*/  @!P0 BRA `(.L_x_22) ;  /* 0x00000000000c8947 */ /* 0x000ff40003800000 */
[----:B------:R-:W-:-:S07]  /*0360*/  MOV R8, 0x380 ;  /* 0x0000038000087802 */ /* 0x000fce0000000f00 */
[----:B------:R-:W-:Y:S05]  /*0370*/  CALL.REL.NOINC `($_Z13kernel_renderP6uchar4P7Polygon7double3S3_iidS3_S_$__internal_trig_reduction_slowpathd) ;  /* 0x0000005c00647944 */ /* 0x000fea0003c00000 */
[----:B------:R-:W-:-:S07]  /*0380*/  IMAD.MOV.U32 R4, RZ, RZ, R0 ;  /* 0x000000ffff047224 */ /* 0x000fce00078e0000 */
.L_x_22:
[----:B------:R-:W-:Y:S05]  /*0390*/  BSYNC.RECONVERGENT B1 ;  /* 0x0000000000017941 */ /* 0x000fea0003800200 */
.L_x_21:
[----:B------:R-:W-:-:S04]  /*03a0*/  LOP3.LUT R4, R4, 0x1, RZ, 0xc0, !PT ;  /* 0x0000000104047812 */ /* 0x000fc800078ec0ff */
[----:B------:R-:W-:-:S13]  /*03b0*/  ISETP.NE.U32.AND P0, PT, R4, 0x1, PT ;  /* 0x000000010400780c */ /* 0x000fda0003f05070 */
.L_x_20:
[----:B------:R-:W-:Y:S05]  /*03c0*/  BSYNC.RECONVERGENT B0 ;  /* 0x0000000000007941 */ /* 0x000fea0003800200 */
.L_x_19:
[----:B------:R-:W-:Y:S01]  /*03d0*/  DMUL R4, R2, R2 ;  /* 0x0000000202047228 */ /* 0x000fe20000000000 */
[----:B------:R-:W-:Y:S01]  /*03e0*/  MOV R6, 0x5b27ebb1 ;  /* 0x5b27ebb100067802 */ /* 0x000fe20000000f00 */
[----:B------:R-:W-:Y:S01]  /*03f0*/  IMAD.MOV.U32 R7, RZ, RZ, 0x3ef9757c ;  /* 0x3ef9757cff077424 */ /* 0x000fe200078e00ff */
[----:B------:R-:W-:Y:S01]  /*0400*/  UMOV UR4, 0x2799bcb9 ;  /* 0x2799bcb900047882 */ /* 0x000fe20000000000 */
[----:B------:R-:W-:Y:S01]  /*0410*/  UMOV UR5, 0x3ee48dac ;  /* 0x3ee48dac00057882 */ /* 0x000fe20000000000 */
[----:B------:R-:W0:Y:S01]  /*0420*/  LDC.64 R16, c[0x0][0x398] ;  /* 0x0000e600ff107b82 */ /* 0x000e220000000a00 */
[----:B------:R-:W-:Y:S02]  /*0430*/  BSSY.RECONVERGENT B0, `(.L_x_23) ;  /* 0x0000038000007945 */ /* 0x000fe40003800200 */
[----:B------:R-:W-:Y:S01]  /*0440*/  DFMA R6, R4, UR4, -R6 ;  /* 0x0000000404067c2b */ /* 0x000fe20008000806 */
[----:B------:R-:W-:Y:S01]  /*0450*/  UMOV UR4, 0xfd91e04 ;  /* 0x0fd91e0400047882 */ /* 0x000fe20000000000 */
[----:B------:R-:W-:-:S03]  /*0460*/  UMOV UR5, 0x3f0980e9 ;  /* 0x3f0980e900057882 */ /* 0x000fc60000000000 */
[----:B------:R-:W1:Y:S03]  /*0470*/  LDC.64 R14, c[0x0][0x3b0] ;  /* 0x0000ec00ff0e7b82 */ /* 0x000e660000000a00 */
[----:B------:R-:W-:Y:S01]  /*0480*/  DFMA R6, R4, R6, UR4 ;  /* 0x0000000404067e2b */ /* 0x000fe20008000006 */
[----:B------:R-:W-:Y:S01]  /*0490*/  UMOV UR4, 0x417d7e1d ;  /* 0x417d7e1d00047882 */ /* 0x000fe20000000000 */
[----:B------:R-:W-:-:S03]  /*04a0*/  UMOV UR5, 0x3efae2b0 ;  /* 0x3efae2b000057882 */ /* 0x000fc60000000000 */
[----:B------:R-:W2:Y:S03]  /*04b0*/  LDC.64 R12, c[0x0][0x390] ;  /* 0x0000e400ff0c7b82 */ /* 0x000ea60000000a00 */
[----:B------:R-:W-:Y:S01]  /*04c0*/  DFMA R6, R4, R6, -UR4 ;  /* 0x8000000404067e2b */ /* 0x000fe20008000006 */
[----:B------:R-:W-:Y:S01]  /*04d0*/  UMOV UR4, 0x41bfba57 ;  /* 0x41bfba5700047882 */ /* 0x000fe20000000000 */
[----:B------:R-:W-:-:S06]  /*04e0*/  UMOV UR5, 0x3f119f53 ;  /* 0x3f119f5300057882 */ /* 0x000fcc0000000000 */
[----:B------:R-:W-:Y:S01]  /*04f0*/  DFMA R6, R4, R6, UR4 ;  /* 0x0000000404067e2b */ /* 0x000fe20008000006 */
        /* <DEDUP_REMOVED lines=29> */
[----:B------:R-:W-:-:S08]  /*06d0*/  DFMA R6, R4, R6, UR4 ;  /* 0x0000000404067e2b */ /* 0x000fd00008000006 */
[----:B------:R-:W-:-:S08]  /*06e0*/  DMUL R18, R4, R6 ;  /* 0x0000000604127228 */ /* 0x000fd00000000000 */
[----:B------:R-:W-:Y:S01]  /*06f0*/  DFMA R6, R18, R2, R2 ;  /* 0x000000021206722b */ /* 0x000fe20000000002 */
[----:B012---:R-:W-:Y:S10]  /*0700*/  @P0 BRA `(.L_x_24) ;  /* 0x0000000000280947 */ /* 0x007ff40003800000 */
[----:B------:R-:W0:Y:S01]  /*0710*/  MUFU.RCP64H R9, R7 ;  /* 0x0000000700097308 */ /* 0x000e220000001800 */
[----:B------:R-:W-:-:S06]  /*0720*/  IMAD.MOV.U32 R8, RZ, RZ, RZ ;  /* 0x000000ffff087224 */ /* 0x000fcc00078e00ff */
[----:B0-----:R-:W-:-:S08]  /*0730*/  DFMA R4, -R6, R8, 1 ;  /* 0x3ff000000604742b */ /* 0x001fd00000000108 */
[----:B------:R-:W-:Y:S02]  /*0740*/  DFMA R10, R4, R4, R4 ;  /* 0x00000004040a722b */ /* 0x000fe40000000004 */
[----:B------:R-:W-:-:S06]  /*0750*/  DADD R4, R6, -R2 ;  /* 0x0000000006047229 */ /* 0x000fcc0000000802 */
[----:B------:R-:W-:Y:S02]  /*0760*/  DFMA R10, R8, R10, R8 ;  /* 0x0000000a080a722b */ /* 0x000fe40000000008 */
[----:B------:R-:W-:-:S06]  /*0770*/  DFMA R4, R18, R2, -R4 ;  /* 0x000000021204722b */ /* 0x000fcc0000000804 */
[----:B------:R-:W-:-:S08]  /*0780*/  DFMA R2, R6, -R10, 1 ;  /* 0x3ff000000602742b */ /* 0x000fd0000000080a */
[----:B------:R-:W-:-:S08]  /*0790*/  DFMA R2, R4, -R10, R2 ;  /* 0x8000000a0402722b */ /* 0x000fd00000000002 */
[----:B------:R-:W-:-:S11]  /*07a0*/  DFMA R6, -R10, R2, -R10 ;  /* 0x000000020a06722b */ /* 0x000fd6000000090a */
.L_x_24:
[----:B------:R-:W-:Y:S05]  /*07b0*/  BSYNC.RECONVERGENT B0 ;  /* 0x0000000000007941 */ /* 0x000fea0003800200 */
.L_x_23:
[----:B------:R-:W0:Y:S01]  /*07c0*/  LDCU.128 UR4, c[0x0][0x3a0] ;  /* 0x00007400ff0477ac */ /* 0x000e220008000c00 */
[----:B------:R-:W1:Y:S01]  /*07d0*/  LDC.64 R4, c[0x0][0x3b8] ;  /* 0x0000ee00ff047b82 */ /* 0x000e620000000a00 */
[----:B------:R-:W-:Y:S01]  /*07e0*/  DADD R8, R14, -R16 ;  /* 0x000000000e087229 */ /* 0x000fe20000000810 */
[----:B------:R-:W-:Y:S02]  /*07f0*/  IMAD.MOV.U32 R14, RZ, RZ, 0x0 ;  /* 0x00000000ff0e7424 */ /* 0x000fe400078e00ff */
[----:B------:R-:W-:-:S05]  /*0800*/  IMAD.MOV.U32 R15, RZ, RZ, 0x3fd80000 ;  /* 0x3fd80000ff0f7424 */ /* 0x000fca00078e00ff */
[----:B------:R-:W-:Y:S02]  /*0810*/  DMUL R2, R8, R8 ;  /* 0x0000000808027228 */ /* 0x000fe40000000000 */
[----:B0-----:R-:W-:Y:S02]  /*0820*/  DADD R10, -R12, UR6 ;  /* 0x000000060c0a7e29 */ /* 0x001fe40008000100 */
[----:B-1----:R-:W-:-:S06]  /*0830*/  DADD R4, R4, -UR4 ;  /* 0x8000000404047e29 */ /* 0x002fcc0008000000 */
[----:B------:R-:W-:-:S08]  /*0840*/  DFMA R2, R10, R10, R2 ;  /* 0x0000000a0a02722b */ /* 0x000fd00000000002 */
[----:B------:R-:W-:-:S06]  /*0850*/  DFMA R34, R4, R4, R2 ;  /* 0x000000040422722b */ /* 0x000fcc0000000002 */
[----:B------:R-:W0:Y:S04]  /*0860*/  MUFU.RSQ64H R13, R35 ;  /* 0x00000023000d7308 */ /* 0x000e280000001c00 */
[----:B------:R-:W-:-:S05]  /*0870*/  VIADD R12, R35, 0xfcb00000 ;  /* 0xfcb00000230c7836 */ /* 0x000fca0000000000 */
[----:B------:R-:W-:Y:S01]  /*0880*/  ISETP.GE.U32.AND P0, PT, R12, 0x7ca00000, PT ;  /* 0x7ca000000c00780c */ /* 0x000fe20003f06070 */
[----:B0-----:R-:W-:-:S08]  /*0890*/  DMUL R2, R12, R12 ;  /* 0x0000000c0c027228 */ /* 0x001fd00000000000 */
[----:B------:R-:W-:-:S08]  /*08a0*/  DFMA R2, R34, -R2, 1 ;  /* 0x3ff000002202742b */ /* 0x000fd00000000802 */
[----:B------:R-:W-:Y:S02]  /*08b0*/  DFMA R14, R2, R14, 0.5 ;  /* 0x3fe00000020e742b */ /* 0x000fe4000000000e */
[----:B------:R-:W-:-:S08]  /*08c0*/  DMUL R2, R12, R2 ;  /* 0x000000020c027228 */ /* 0x000fd00000000000 */
[----:B------:R-:W-:-:S08]  /*08d0*/  DFMA R14, R14, R2, R12 ;  /* 0x000000020e0e722b */ /* 0x000fd0000000000c */
[----:B------:R-:W-:Y:S02]  /*08e0*/  DMUL R30, R34, R14 ;  /* 0x0000000e221e7228 */ /* 0x000fe40000000000 */
[----:B------:R-:W-:Y:S01]  /*08f0*/  IADD3 R17, PT, PT, R15, -0x100000, RZ ;  /* 0xfff000000f117810 */ /* 0x000fe20007ffe0ff */
[----:B------:R-:W-:-:S05]  /*0900*/  IMAD.MOV.U32 R16, RZ, RZ, R14 ;  /* 0x000000ffff107224 */ /* 0x000fca00078e000e */
[----:B------:R-:W-:-:S08]  /*0910*/  DFMA R32, R30, -R30, R34 ;  /* 0x8000001e1e20722b */ /* 0x000fd00000000022 */
[----:B------:R-:W-:Y:S01]  /*0920*/  DFMA R2, R32, R16, R30 ;  /* 0x000000102002722b */ /* 0x000fe2000000001e */
[----:B------:R-:W-:Y:S10]  /*0930*/  @!P0 BRA `(.L_x_25) ;  /* 0x00000000001c8947 */ /* 0x000ff40003800000 */
[----:B------:R-:W-:Y:S01]  /*0940*/  IMAD.MOV.U32 R0, RZ, RZ, R14 ;  /* 0x000000ffff007224 */ /* 0x000fe200078e000e */
[----:B------:R-:W-:Y:S01]  /*0950*/  MOV R36, 0x990 ;  /* 0x0000099000247802 */ /* 0x000fe20000000f00 */
[----:B------:R-:W-:Y:S02]  /*0960*/  IMAD.MOV.U32 R38, RZ, RZ, R12 ;  /* 0x000000ffff267224 */ /* 0x000fe400078e000c */
[----:B------:R-:W-:-:S07]  /*0970*/  IMAD.MOV.U32 R37, RZ, RZ, R17 ;  /* 0x000000ffff257224 */ /* 0x000fce00078e0011 */
[----:B------:R-:W-:Y:S05]  /*0980*/  CALL.REL.NOINC `($__internal_2_$__cuda_sm20_dsqrt_rn_f64_mediumpath_v1) ;  /* 0x0000005400347944 */ /* 0x000fea0003c00000 */
[----:B------:R-:W-:Y:S01]  /*0990*/  IMAD.MOV.U32 R2, RZ, RZ, R56 ;  /* 0x000000ffff027224 */ /* 0x000fe200078e0038 */
[----:B------:R-:W-:-:S07]  /*09a0*/  MOV R3, R57 ;  /* 0x0000003900037202 */ /* 0x000fce0000000f00 */
.L_x_25:
[----:B------:R-:W0:Y:S01]  /*09b0*/  MUFU.RCP64H R13, R3 ;  /* 0x00000003000d7308 */ /* 0x000e220000001800 */
[----:B------:R-:W-:Y:S01]  /*09c0*/  IMAD.MOV.U32 R12, RZ, RZ, 0x1 ;  /* 0x00000001ff0c7424 */ /* 0x000fe200078e00ff */
[----:B------:R-:W-:Y:S01]  /*09d0*/  FSETP.GEU.AND P1, PT, |R11|, 6.5827683646048100446e-37, PT ;  /* 0x036000000b00780b */ /* 0x000fe20003f2e200 */
[----:B------:R-:W-:Y:S04]  /*09e0*/  BSSY.RECONVERGENT B1, `(.L_x_26) ;  /* 0x0000014000017945 */ /* 0x000fe80003800200 */
[----:B0-----:R-:W-:-:S08]  /*09f0*/  DFMA R14, R12, -R2, 1 ;  /* 0x3ff000000c0e742b */ /* 0x001fd00000000802 */
[----:B------:R-:W-:-:S08]  /*0a00*/  DFMA R14, R14, R14, R14 ;  /* 0x0000000e0e0e722b */ /* 0x000fd0000000000e */
[----:B------:R-:W-:-:S08]  /*0a10*/  DFMA R14, R12, R14, R12 ;  /* 0x0000000e0c0e722b */ /* 0x000fd0000000000c */
[----:B------:R-:W-:-:S08]  /*0a20*/  DFMA R12, R14, -R2, 1 ;  /* 0x3ff000000e0c742b */ /* 0x000fd00000000802 */
[----:B------:R-:W-:-:S08]  /*0a30*/  DFMA R12, R14, R12, R14 ;  /* 0x0000000c0e0c722b */ /* 0x000fd0000000000e */
[----:B------:R-:W-:-:S08]  /*0a40*/  DMUL R70, R10, R12 ;  /* 0x0000000c0a467228 */ /* 0x000fd00000000000 */
[----:B------:R-:W-:-:S08]  /*0a50*/  DFMA R14, R70, -R2, R10 ;  /* 0x80000002460e722b */ /* 0x000fd0000000000a */
[----:B------:R-:W-:-:S10]  /*0a60*/  DFMA R70, R12, R14, R70 ;  /* 0x0000000e0c46722b */ /* 0x000fd40000000046 */
[----:B------:R-:W-:-:S05]  /*0a70*/  FFMA R0, RZ, R3, R71 ;  /* 0x00000003ff007223 */ /* 0x000fca0000000047 */
[----:B------:R-:W-:-:S13]  /*0a80*/  FSETP.GT.AND P0, PT, |R0|, 1.469367938527859385e-39, PT ;  /* 0x001000000000780b */ /* 0x000fda0003f04200 */
[----:B------:R-:W-:Y:S05]  /*0a90*/  @P0 BRA P1, `(.L_x_27) ;  /* 0x0000000000200947 */ /* 0x000fea0000800000 */
[----:B------:R-:W-:Y:S01]  /*0aa0*/  IMAD.MOV.U32 R32, RZ, RZ, R10 ;  /* 0x000000ffff207224 */ /* 0x000fe200078e000a */
[----:B------:R-:W-:Y:S01]  /*0ab0*/  MOV R30, 0xb00 ;  /* 0x00000b00001e7802 */ /* 0x000fe20000000f00 */
[----:B------:R-:W-:Y:S02]  /*0ac0*/  IMAD.MOV.U32 R31, RZ, RZ, R11 ;  /* 0x000000ffff1f7224 */ /* 0x000fe400078e000b */
[----:B------:R-:W-:Y:S02]  /*0ad0*/  IMAD.MOV.U32 R74, RZ, RZ, R2 ;  /* 0x000000ffff4a7224 */ /* 0x000fe400078e0002 */
[----:B------:R-:W-:-:S07]  /*0ae0*/  IMAD.MOV.U32 R75, RZ, RZ, R3 ;  /* 0x000000ffff4b7224 */ /* 0x000fce00078e0003 */
[----:B------:R-:W-:Y:S05]  /*0af0*/  CALL.REL.NOINC `($__internal_1_$__cuda_sm20_div_rn_f64_full) ;  /* 0x0000004c00487944 */ /* 0x000fea0003c00000 */
[----:B------:R-:W-:Y:S01]  /*0b00*/  MOV R70, R32 ;  /* 0x0000002000467202 */ /* 0x000fe20000000f00 */
[----:B------:R-:W-:-:S07]  /*0b10*/  IMAD.MOV.U32 R71, RZ, RZ, R31 ;  /* 0x000000ffff477224 */ /* 0x000fce00078e001f */
.L_x_27:
[----:B------:R-:W-:Y:S05]  /*0b20*/  BSYNC.RECONVERGENT B1 ;  /* 0x0000000000017941 */ /* 0x000fea0003800200 */
.L_x_26:
        /* <DEDUP_REMOVED lines=16> */
[----:B------:R-:W-:Y:S01]  /*0c30*/  MOV R75, R3 ;  /* 0x00000003004b7202 */ /* 0x000fe20000000f00 */
[----:B------:R-:W-:Y:S01]  /*0c40*/  IMAD.MOV.U32 R31, RZ, RZ, R9 ;  /* 0x000000ffff1f7224 */ /* 0x000fe200078e0009 */
[----:B------:R-:W-:Y:S01]  /*0c50*/  MOV R30, 0xc80 ;  /* 0x00000c80001e7802 */ /* 0x000fe20000000f00 */
[----:B------:R-:W-:-:S07]  /*0c60*/  IMAD.MOV.U32 R74, RZ, RZ, R2 ;  /* 0x000000ffff4a7224 */ /* 0x000fce00078e0002 */
[----:B------:R-:W-:Y:S05]  /*0c70*/  CALL.REL.NOINC `($__internal_1_$__cuda_sm20_div_rn_f64_full) ;  /* 0x0000004800e87944 */ /* 0x000fea0003c00000 */
[----:B------:R-:W-:Y:S02]  /*0c80*/  IMAD.MOV.U32 R68, RZ, RZ, R32 ;  /* 0x000000ffff447224 */ /* 0x000fe400078e0020 */
[----:B------:R-:W-:-:S07]  /*0c90*/  IMAD.MOV.U32 R69, RZ, RZ, R31 ;  /* 0x000000ffff457224 */ /* 0x000fce00078e001f */
.L_x_29:
[----:B------:R-:W-:Y:S05]  /*0ca0*/  BSYNC.RECONVERGENT B1 ;  /* 0x0000000000017941 */ /* 0x000fea0003800200 */
.L_x_28:
        /* <DEDUP_REMOVED lines=23> */
.L_x_31:
[----:B------:R-:W-:Y:S05]  /*0e20*/  BSYNC.RECONVERGENT B1 ;  /* 0x0000000000017941 */ /* 0x000fea0003800200 */
.L_x_30:
[----:B------:R-:W-:Y:S01]  /*0e30*/  DFMA R8, RZ, R66, -R70 ;  /* 0x00000042ff08722b */ /* 0x000fe20000000846 */
[----:B------:R-:W-:Y:S01]  /*0e40*/  IMAD.MOV.U32 R14, RZ, RZ, 0x0 ;  /* 0x00000000ff0e7424 */ /* 0x000fe200078e00ff */
[----:B------:R-:W-:Y:S01]  /*0e50*/  DMUL R2, RZ, R68 ;  /* 0x00000044ff027228 */ /* 0x000fe20000000000 */
[----:B------:R-:W-:Y:S01]  /*0e60*/  MOV R15, 0x3fd80000 ;  /* 0x3fd80000000f7802 */ /* 0x000fe20000000f00 */
[----:B------:R-:W-:Y:S01]  /*0e70*/  DFMA R10, -RZ, R66, R68 ;  /* 0x00000042ff0a722b */ /* 0x000fe20000000144 */
[----:B------:R-:W-:Y:S03]  /*0e80*/  BSSY.RECONVERGENT B0, `(.L_x_32) ;  /* 0x000001a000007945 */ /* 0x000fe60003800200 */
[----:B------:R-:W-:Y:S02]  /*0e90*/  DMUL R4, R8, R8 ;  /* 0x0000000808047228 */ /* 0x000fe40000000000 */
[----:B------:R-:W-:-:S06]  /*0ea0*/  DFMA R2, RZ, R70, -R2 ;  /* 0x00000046ff02722b */ /* 0x000fcc0000000802 */
        /* <DEDUP_REMOVED lines=11> */
[----:B------:R-:W-:Y:S02]  /*0f60*/  VIADD R15, R17, 0xfff00000 ;  /* 0xfff00000110f7836 */ /* 0x000fe40000000000 */
[----:B------:R-:W-:-:S04]  /*0f70*/  IMAD.MOV.U32 R14, RZ, RZ, R16 ;  /* 0x000000ffff0e7224 */ /* 0x000fc800078e0010 */
        /* <DEDUP_REMOVED lines=8> */
[----:B------:R-:W-:Y:S01]  /*1000*/  MOV R4, R56 ;  /* 0x0000003800047202 */ /* 0x000fe20000000f00 */
[----:B------:R-:W-:-:S07]  /*1010*/  IMAD.MOV.U32 R5, RZ, RZ, R57 ;  /* 0x000000ffff057224 */ /* 0x000fce00078e0039 */
.L_x_33:
[----:B------:R-:W-:Y:S05]  /*1020*/  BSYNC.RECONVERGENT B0 ;  /* 0x0000000000007941 */ /* 0x000fea0003800200 */
.L_x_32:
        /* <DEDUP_REMOVED lines=23> */
.L_x_35:
[----:B------:R-:W-:Y:S05]  /*11a0*/  BSYNC.RECONVERGENT B1 ;  /* 0x0000000000017941 */ /* 0x000fea0003800200 */
.L_x_34:
        /* <DEDUP_REMOVED lines=23> */
.L_x_37:
[----:B------:R-:W-:Y:S05]  /*1320*/  BSYNC.RECONVERGENT B1 ;  /* 0x0000000000017941 */ /* 0x000fea0003800200 */
.L_x_36:
        /* <DEDUP_REMOVED lines=23> */
.L_x_39:
[----:B------:R-:W-:Y:S05]  /*14a0*/  BSYNC.RECONVERGENT B1 ;  /* 0x0000000000017941 */ /* 0x000fea0003800200 */
.L_x_38:
[----:B------:R-:W-:Y:S01]  /*14b0*/  DMUL R8, R22, R66 ;  /* 0x0000004216087228 */ /* 0x000fe20000000000 */
[----:B------:R-:W-:Y:S01]  /*14c0*/  MOV R14, 0x0 ;  /* 0x00000000000e7802 */ /* 0x000fe20000000f00 */
[----:B------:R-:W-:Y:S01]  /*14d0*/  DMUL R10, R18, R68 ;  /* 0x00000044120a7228 */ /* 0x000fe20000000000 */
[----:B------:R-:W-:Y:S01]  /*14e0*/  IMAD.MOV.U32 R15, RZ, RZ, 0x3fd80000 ;  /* 0x3fd80000ff0f7424 */ /* 0x000fe200078e00ff */
[-C--:B------:R-:W-:Y:S01]  /*14f0*/  DMUL R2, R20, R70.reuse ;  /* 0x0000004614027228 */ /* 0x080fe20000000000 */
[----:B------:R-:W-:Y:S03]  /*1500*/  BSSY.RECONVERGENT B0, `(.L_x_40) ;  /* 0x000001c000007945 */ /* 0x000fe60003800200 */
[----:B------:R-:W-:Y:S02]  /*1510*/  DFMA R8, R18, R70, -R8 ;  /* 0x000000461208722b */ /* 0x000fe40000000808 */
[----:B------:R-:W-:-:S02]  /*1520*/  DFMA R10, R20, R66, -R10 ;  /* 0x00000042140a722b */ /* 0x000fc4000000080a */
[----:B------:R-:W-:-:S04]  /*1530*/  DFMA R2, R22, R68, -R2 ;  /* 0x000000441602722b */ /* 0x000fc80000000802 */
[----:B------:R-:W-:-:S08]  /*1540*/  DMUL R4, R8, R8 ;  /* 0x0000000808047228 */ /* 0x000fd00000000000 */
        /* <DEDUP_REMOVED lines=17> */
[----:B------:R-:W-:Y:S01]  /*1660*/  MOV R37, R15 ;  /* 0x0000000f00257202 */ /* 0x000fe20000000f00 */
[----:B------:R-:W-:Y:S01]  /*1670*/  IMAD.MOV.U32 R38, RZ, RZ, R12 ;  /* 0x000000ffff267224 */ /* 0x000fe200078e000c */
[----:B------:R-:W-:-:S07]  /*1680*/  MOV R36, 0x16a0 ;  /* 0x000016a000247802 */ /* 0x000fce0000000f00 */
[----:B------:R-:W-:Y:S05]  /*1690*/  CALL.REL.NOINC `($__internal_2_$__cuda_sm20_dsqrt_rn_f64_mediumpath_v1) ;  /* 0x0000004400f07944 */ /* 0x000fea0003c00000 */
[----:B------:R-:W-:Y:S02]  /*16a0*/  IMAD.MOV.U32 R4, RZ, RZ, R56 ;  /* 0x000000ffff047224 */ /* 0x000fe400078e0038 */
[----:B------:R-:W-:-:S07]  /*16b0*/  IMAD.MOV.U32 R5, RZ, RZ, R57 ;  /* 0x000000ffff057224 */ /* 0x000fce00078e0039 */
.L_x_41:
[----:B------:R-:W-:Y:S05]  /*16c0*/  BSYNC.RECONVERGENT B0 ;  /* 0x0000000000007941 */ /* 0x000fea0003800200 */
.L_x_40:
        /* <DEDUP_REMOVED lines=23> */
.L_x_43:
[----:B------:R-:W-:Y:S05]  /*1840*/  BSYNC.RECONVERGENT B1 ;  /* 0x0000000000017941 */ /* 0x000fea0003800200 */
.L_x_42:
        /* <DEDUP_REMOVED lines=23> */
.L_x_45:
[----:B------:R-:W-:Y:S05]  /*19c0*/  BSYNC.RECONVERGENT B1 ;  /* 0x0000000000017941 */ /* 0x000fea0003800200 */
.L_x_44:
        /* <DEDUP_REMOVED lines=15> */
[----:B------:R-:W-:Y:S01]  /*1ac0*/  MOV R32, R2 ;  /* 0x0000000200207202 */ /* 0x000fe20000000f00 */
[----:B------:R-:W-:Y:S01]  /*1ad0*/  IMAD.MOV.U32 R31, RZ, RZ, R3 ;  /* 0x000000ffff1f7224 */ /* 0x000fe200078e0003 */
[----:B------:R-:W-:Y:S01]  /*1ae0*/  MOV R30, 0x1b20 ;  /* 0x00001b20001e7802 */ /* 0x000fe20000000f00 */
[----:B------:R-:W-:Y:S02]  /*1af0*/  IMAD.MOV.U32 R74, RZ, RZ, R4 ;  /* 0x000000ffff4a7224 */ /* 0x000fe400078e0004 */
[----:B------:R-:W-:-:S07]  /*1b00*/  IMAD.MOV.U32 R75, RZ, RZ, R5 ;  /* 0x000000ffff4b7224 */ /* 0x000fce00078e0005 */
[----:B------:R-:W-:Y:S05]  /*1b10*/  CALL.REL.NOINC `($__internal_1_$__cuda_sm20_div_rn_f64_full) ;  /* 0x0000003c00407944 */ /* 0x000fea0003c00000 */
[----:B------:R-:W-:Y:S02]  /*1b20*/  IMAD.MOV.U32 R12, RZ, RZ, R32 ;  /* 0x000000ffff0c7224 */ /* 0x000fe400078e0020 */
[----:B------:R-:W-:-:S07]  /*1b30*/  IMAD.MOV.U32 R13, RZ, RZ, R31 ;  /* 0x000000ffff0d7224 */ /* 0x000fce00078e001f */
.L_x_47:
[----:B------:R-:W-:Y:S05]  /*1b40*/  BSYNC.RECONVERGENT B1 ;  /* 0x0000000000017941 */ /* 0x000fea0003800200 */
.L_x_46:
[----:B------:R-:W0:Y:S02]  /*1b50*/  LDCU UR4, c[0x0][0x3c0] ;  /* 0x00007800ff0477ac */ /* 0x000e240008000800 */
[----:B0-----:R-:W-:-:S13]  /*1b60*/  ISETP.GE.AND P0, PT, R29, UR4, PT ;  /* 0x000000041d007c0c */ /* 0x001fda000bf06270 */
[----:B------:R-:W-:Y:S05]  /*1b70*/  @P0 EXIT ;  /* 0x000000000000094d */ /* 0x000fea0003800000 */
[----:B------:R-:W0:Y:S01]  /*1b80*/  MUFU.RCP64H R3, R7 ;  /* 0x0000000700037308 */ /* 0x000e220000001800 */
[----:B------:R-:W-:Y:S01]  /*1b90*/  IADD3 R2, PT, PT, R7, 0x300402, RZ ;  /* 0x0030040207027810 */ /* 0x000fe20007ffe0ff */
[----:B------:R-:W1:Y:S01]  /*1ba0*/  LDCU UR4, c[0x0][0x3e8] ;  /* 0x00007d00ff0477ac */ /* 0x000e620008000800 */
[----:B------:R-:W-:Y:S02]  /*1bb0*/  BSSY.RECONVERGENT B0, `(.L_x_48) ;  /* 0x0000013000007945 */ /* 0x000fe40003800200 */
[----:B------:R-:W-:Y:S01]  /*1bc0*/  FSETP.GEU.AND P0, PT, |R2|, 5.8789094863358348022e-39, PT ;  /* 0x004004020200780b */ /* 0x000fe20003f0e200 */
[----:B------:R-:W2:Y:S01]  /*1bd0*/  LDCU UR5, c[0x0][0x3c4] ;  /* 0x00007880ff0577ac */ /* 0x000ea20008000800 */
[----:B0-----:R-:W-:Y:S01]  /*1be0*/  DFMA R4, R2, -R6, 1 ;  /* 0x3ff000000204742b */ /* 0x001fe20000000806 */
[----:B-1----:R-:W-:Y:S02]  /*1bf0*/  UPRMT UR7, UR4, 0x7772, URZ ;  /* 0x0000777204077896 */ /* 0x002fe400080000ff */
[----:B------:R-:W-:Y:S01]  /*1c00*/  UPRMT UR8, UR4, 0x7771, URZ ;  /* 0x0000777104087896 */ /* 0x000fe200080000ff */
[----:B--2---:R-:W0:Y:S04]  /*1c10*/  I2F.F64 R74, UR5 ;  /* 0x00000005004a7d12 */ /* 0x004e280008201c00 */
[----:B------:R-:W-:Y:S01]  /*1c20*/  DFMA R4, R4, R4, R4 ;  /* 0x000000040404722b */ /* 0x000fe20000000004 */
[----:B------:R-:W-:-:S07]  /*1c30*/  UPRMT UR4, UR4, 0x7770, URZ ;  /* 0x0000777004047896 */ /* 0x000fce00080000ff */
[----:B------:R-:W-:-:S08]  /*1c40*/  DFMA R4, R2, R4, R2 ;  /* 0x000000040204722b */ /* 0x000fd00000000002 */
[----:B------:R-:W-:-:S08]  /*1c50*/  DFMA R8, R4, -R6, 1 ;  /* 0x3ff000000408742b */ /* 0x000fd00000000806 */
[----:B------:R-:W-:Y:S01]  /*1c60*/  DFMA R4, R4, R8, R4 ;  /* 0x000000080404722b */ /* 0x000fe20000000004 */
[----:B0-----:R-:W-:Y:S10]  /*1c70*/  @P0 BRA `(.L_x_49) ;  /* 0x0000000000180947 */ /* 0x001ff40003800000 */
[----:B------:R-:W-:Y:S01]  /*1c80*/  LOP3.LUT R0, R7, 0x7fffffff, RZ, 0xc0, !PT ;  /* 0x7fffffff07007812 */ /* 0x000fe200078ec0ff */
[----:B------:R-:W-:Y:S02]  /*1c90*/  IMAD.MOV.U32 R9, RZ, RZ, R7 ;  /* 0x000000ffff097224 */ /* 0x000fe400078e0007 */
[----:B------:R-:W-:Y:S02]  /*1ca0*/  IMAD.MOV.U32 R8, RZ, RZ, R6 ;  /* 0x000000ffff087224 */ /* 0x000fe400078e0006 */
[----:B------:R-:W-:Y:S01]  /*1cb0*/  VIADD R7, R0, 0xfff00000 ;  /* 0xfff0000000077836 */ /* 0x000fe20000000000 */
[----:B------:R-:W-:-:S07]  /*1cc0*/  MOV R0, 0x1ce0 ;  /* 0x00001ce000007802 */ /* 0x000fce0000000f00 */
[----:B------:R-:W-:Y:S05]  /*1cd0*/  CALL.REL.NOINC `($__internal_0_$__cuda_sm20_dblrcp_rn_slowpath_v3) ;  /* 0x0000003800247944 */ /* 0x000fea0003c00000 */
.L_x_49:
[----:B------:R-:W-:Y:S05]  /*1ce0*/  BSYNC.RECONVERGENT B0 ;  /* 0x0000000000007941 */ /* 0x000fea0003800200 */
.L_x_48:
[----:B------:R-:W-:Y:S01]  /*1cf0*/  DADD R74, R74, -1 ;  /* 0xbff000004a4a7429 */ /* 0x000fe20000000000 */
[----:B------:R-:W-:Y:S01]  /*1d00*/  IMAD.MOV.U32 R2, RZ, RZ, 0x1 ;  /* 0x00000001ff027424 */ /* 0x000fe200078e00ff */
[----:B------:R-:W0:Y:S01]  /*1d10*/  LDCU UR5, c[0x0][0x3c0] ;  /* 0x00007800ff0577ac */ /* 0x000e220008000800 */
[C---:B------:R-:W-:Y:S02]  /*1d20*/  DMUL R70, R4.reuse, R70 ;  /* 0x0000004604467228 */ /* 0x040fe40000000000 */
[C---:B------:R-:W-:Y:S01]  /*1d30*/  DMUL R68, R4.reuse, R68 ;  /* 0x0000004404447228 */ /* 0x040fe20000000000 */
[----:B------:R-:W1:Y:S01]  /*1d40*/  MUFU.RCP64H R3, R75 ;  /* 0x0000004b00037308 */ /* 0x000e620000001800 */
[----:B------:R-:W-:Y:S02]  /*1d50*/  DMUL R66, R4, R66 ;  /* 0x0000004204427228 */ /* 0x000fe40000000000 */
[----:B-1----:R-:W-:-:S08]  /*1d60*/  DFMA R6, -R74, R2, 1 ;  /* 0x3ff000004a06742b */ /* 0x002fd00000000102 */
[----:B------:R-:W-:-:S08]  /*1d70*/  DFMA R6, R6, R6, R6 ;  /* 0x000000060606722b */ /* 0x000fd00000000006 */
[----:B------:R-:W-:-:S08]  /*1d80*/  DFMA R6, R2, R6, R2 ;  /* 0x000000060206722b */ /* 0x000fd00000000002 */
[----:B------:R-:W-:-:S08]  /*1d90*/  DFMA R2, -R74, R6, 1 ;  /* 0x3ff000004a02742b */ /* 0x000fd00000000106 */
[----:B------:R-:W-:-:S08]  /*1da0*/  DFMA R2, R6, R2, R6 ;  /* 0x000000020602722b */ /* 0x000fd00000000006 */
[----:B------:R-:W-:-:S08]  /*1db0*/  DMUL R10, R2, 2 ;  /* 0x40000000020a7828 */ /* 0x000fd00000000000 */
[----:B------:R-:W-:-:S08]  /*1dc0*/  DFMA R6, -R74, R10, 2 ;  /* 0x400000004a06742b */ /* 0x000fd0000000010a */
[----:B------:R-:W-:Y:S01]  /*1dd0*/  DFMA R10, R2, R6, R10 ;  /* 0x00000006020a722b */ /* 0x000fe2000000000a */
[----:B0-----:R-:W0:Y:S09]  /*1de0*/  I2F.F64 R2, UR5 ;  /* 0x0000000500027d12 */ /* 0x001e320008201c00 */
[----:B------:R-:W-:-:S05]  /*1df0*/  FFMA R0, RZ, R75, R11 ;  /* 0x0000004bff007223 */ /* 0x000fca000000000b */
[----:B------:R-:W-:-:S13]  /*1e00*/  FSETP.GT.AND P0, PT, |R0|, 1.469367938527859385e-39, PT ;  /* 0x001000000000780b */ /* 0x000fda0003f04200 */
[----:B0-----:R-:W-:Y:S05]  /*1e10*/  @P0 BRA `(.L_x_50) ;  /* 0x0000000000180947 */ /* 0x001fea0003800000 */
[----:B------:R-:W-:Y:S01]  /*1e20*/  IMAD.MOV.U32 R32, RZ, RZ, RZ ;  /* 0x000000ffff207224 */ /* 0x000fe200078e00ff */
[----:B------:R-:W-:Y:S02]  /*1e30*/  MOV R31, 0x40000000 ;  /* 0x40000000001f7802 */ /* 0x000fe40000000f00 */
[----:B------:R-:W-:-:S07]  /*1e40*/  MOV R30, 0x1e60 ;  /* 0x00001e60001e7802 */ /* 0x000fce0000000f00 */
[----:B------:R-:W-:Y:S05]  /*1e50*/  CALL.REL.NOINC `($__internal_1_$__cuda_sm20_div_rn_f64_full) ;  /* 0x0000003800707944 */ /* 0x000fea0003c00000 */
[----:B------:R-:W-:Y:S02]  /*1e60*/  IMAD.MOV.U32 R10, RZ, RZ, R32 ;  /* 0x000000ffff0a7224 */ /* 0x000fe400078e0020 */
[----:B------:R-:W-:-:S07]  /*1e70*/  IMAD.MOV.U32 R11, RZ, RZ, R31 ;  /* 0x000000ffff0b7224 */ /* 0x000fce00078e001f */
.L_x_50:
[----:B------:R-:W-:Y:S01]  /*1e80*/  DADD R74, R2, -1 ;  /* 0xbff00000024a7429 */ /* 0x000fe20000000000 */
[----:B------:R-:W-:-:S05]  /*1e90*/  IMAD.MOV.U32 R2, RZ, RZ, 0x1 ;  /* 0x00000001ff027424 */ /* 0x000fca00078e00ff */
[----:B------:R-:W0:Y:S02]  /*1ea0*/  MUFU.RCP64H R3, R75 ;  /* 0x0000004b00037308 */ /* 0x000e240000001800 */
[----:B0-----:R-:W-:-:S08]  /*1eb0*/  DFMA R4, -R74, R2, 1 ;  /* 0x3ff000004a04742b */ /* 0x001fd00000000102 */
[----:B------:R-:W-:-:S08]  /*1ec0*/  DFMA R4, R4, R4, R4 ;  /* 0x000000040404722b */ /* 0x000fd00000000004 */
[----:B------:R-:W-:-:S08]  /*1ed0*/  DFMA R4, R2, R4, R2 ;  /* 0x000000040204722b */ /* 0x000fd00000000002 */
[----:B------:R-:W-:-:S08]  /*1ee0*/  DFMA R2, -R74, R4, 1 ;  /* 0x3ff000004a02742b */ /* 0x000fd00000000104 */
[----:B------:R-:W-:-:S08]  /*1ef0*/  DFMA R2, R4, R2, R4 ;  /* 0x000000020402722b */ /* 0x000fd00000000004 */
[----:B------:R-:W-:-:S08]  /*1f00*/  DMUL R8, R2, 2 ;  /* 0x4000000002087828 */ /* 0x000fd00000000000 */
[----:B------:R-:W-:-:S08]  /*1f10*/  DFMA R4, -R74, R8, 2 ;  /* 0x400000004a04742b */ /* 0x000fd00000000108 */
[----:B------:R-:W-:-:S10]  /*1f20*/  DFMA R8, R2, R4, R8 ;  /* 0x000000040208722b */ /* 0x000fd40000000008 */
[----:B------:R-:W-:-:S05]  /*1f30*/  FFMA R0, RZ, R75, R9 ;  /* 0x0000004bff007223 */ /* 0x000fca0000000009 */
[----:B------:R-:W-:-:S13]  /*1f40*/  FSETP.GT.AND P0, PT, |R0|, 1.469367938527859385e-39, PT ;  /* 0x001000000000780b */ /* 0x000fda0003f04200 */
[----:B------:R-:W-:Y:S05]  /*1f50*/  @P0 BRA `(.L_x_51) ;  /* 0x0000000000180947 */ /* 0x000fea0003800000 */
[----:B------:R-:W-:Y:S01]  /*1f60*/  IMAD.MOV.U32 R32, RZ, RZ, RZ ;  /* 0x000000ffff207224 */ /* 0x000fe200078e00ff */
[----:B------:R-:W-:Y:S01]  /*1f70*/  MOV R30, 0x1fa0 ;  /* 0x00001fa0001e7802 */ /* 0x000fe20000000f00 */
[----:B------:R-:W-:-:S07]  /*1f80*/  IMAD.MOV.U32 R31, RZ, RZ, 0x40000000 ;  /* 0x40000000ff1f7424 */ /* 0x000fce00078e00ff */
[----:B------:R-:W-:Y:S05]  /*1f90*/  CALL.REL.NOINC `($__internal_1_$__cuda_sm20_div_rn_f64_full) ;  /* 0x0000003800207944 */ /* 0x000fea0003c00000 */
[----:B------:R-:W-:Y:S01]  /*1fa0*/  MOV R8, R32 ;  /* 0x0000002000087202 */ /* 0x000fe20000000f00 */
[----:B------:R-:W-:-:S07]  /*1fb0*/  IMAD.MOV.U32 R9, RZ, RZ, R31 ;  /* 0x000000ffff097224 */ /* 0x000fce00078e001f */
.L_x_51:
[----:B------:R-:W0:Y:S01]  /*1fc0*/  LDCU UR5, c[0x0][0x364] ;  /* 0x00006c80ff0577ac */ /* 0x000e220008000800 */
[----:B------:R-:W1:Y:S02]  /*1fd0*/  LDCU.64 UR10, c[0x0][0x358] ;  /* 0x00006b00ff0a77ac */ /* 0x000e640008000a00 */
.L_x_110:
[----:B------:R-:W0:Y:S01]  /*1fe0*/  S2R R28, SR_CTAID.Y ;  /* 0x00000000001c7919 */ /* 0x000e220000002600 */
[----:B------:R-:W2:Y:S01]  /*1ff0*/  LDCU UR6, c[0x0][0x3c4] ;  /* 0x00007880ff0677ac */ /* 0x000ea20008000800 */
[----:B------:R-:W-:Y:S01]  /*2000*/  BSSY.RECONVERGENT B1, `(.L_x_52) ;  /* 0x000034f000017945 */ /* 0x000fe20003800200 */
[----:B------:R-:W0:Y:S02]  /*2010*/  S2R R3, SR_TID.Y ;  /* 0x0000000000037919 */ /* 0x000e240000002200 */
[----:B0-----:R-:W-:-:S05]  /*2020*/  IMAD R28, R28, UR5, R3 ;  /* 0x000000051c1c7c24 */ /* 0x001fca000f8e0203 */
[----:B--2---:R-:W-:-:S13]  /*2030*/  ISETP.GE.AND P0, PT, R28, UR6, PT ;  /* 0x000000061c007c0c */ /* 0x004fda000bf06270 */
[----:B------:R-:W-:Y:S05]  /*2040*/  @P0 BRA `(.L_x_53) ;  /* 0x0000003400280947 */ /* 0x000fea0003800000 */
.L_x_109:
[----:B------:R-:W0:Y:S01]  /*2050*/  LDCU.64 UR12, c[0x0][0x3c0] ;  /* 0x00007800ff0c77ac */ /* 0x000e220008000a00 */
[----:B------:R-:W-:Y:S01]  /*2060*/  IMAD.MOV.U32 R4, RZ, RZ, 0x1 ;  /* 0x00000001ff047424 */ /* 0x000fe200078e00ff */
[----:B------:R-:W2:Y:S01]  /*2070*/  I2F.F64.U32 R2, R28 ;  /* 0x0000001c00027312 */ /* 0x000ea20000201800 */
[----:B------:R-:W-:Y:S01]  /*2080*/  BSSY.RECONVERGENT B2, `(.L_x_54) ;  /* 0x0000016000027945 */ /* 0x000fe20003800200 */
[----:B--2---:R-:W-:-:S06]  /*2090*/  DFMA R2, R2, R10, -1 ;  /* 0xbff000000202742b */ /* 0x004fcc000000000a */
[----:B0-----:R-:W0:Y:S08]  /*20a0*/  I2F.F64 R74, UR12 ;  /* 0x0000000c004a7d12 */ /* 0x001e300008201c00 */
[----:B------:R-:W2:Y:S08]  /*20b0*/  I2F.F64 R32, UR13 ;  /* 0x0000000d00207d12 */ /* 0x000eb00008201c00 */
[----:B0-----:R-:W0:Y:S01]  /*20c0*/  MUFU.RCP64H R5, R75 ;  /* 0x0000004b00057308 */ /* 0x001e220000001800 */
[----:B--2---:R-:W-:-:S02]  /*20d0*/  DMUL R32, R2, R32 ;  /* 0x0000002002207228 */ /* 0x004fc40000000000 */
[----:B0-----:R-:W-:-:S08]  /*20e0*/  DFMA R6, R4, -R74, 1 ;  /* 0x3ff000000406742b */ /* 0x001fd0000000084a */
[----:B------:R-:W-:Y:S01]  /*20f0*/  FSETP.GEU.AND P1, PT, |R33|, 6.5827683646048100446e-37, PT ;  /* 0x036000002100780b */ /* 0x000fe20003f2e200 */
        /* <DEDUP_REMOVED lines=11> */
[----:B------:R-:W-:-:S07]  /*21b0*/  MOV R30, 0x21d0 ;  /* 0x000021d0001e7802 */ /* 0x000fce0000000f00 */
[----:B-1----:R-:W-:Y:S05]  /*21c0*/  CALL.REL.NOINC `($__internal_1_$__cuda_sm20_div_rn_f64_full) ;  /* 0x0000003400947944 */ /* 0x002fea0003c00000 */
[----:B------:R-:W-:-:S07]  /*21d0*/  IMAD.MOV.U32 R30, RZ, RZ, R32 ;  /* 0x000000ffff1e7224 */ /* 0x000fce00078e0020 */
.L_x_55:
[----:B-1----:R-:W-:Y:S05]  /*21e0*/  BSYNC.RECONVERGENT B2 ;  /* 0x0000000000027941 */ /* 0x002fea0003800200 */
.L_x_54:
[----:B------:R-:W0:Y:S01]  /*21f0*/  I2F.F64 R2, R29 ;  /* 0x0000001d00027312 */ /* 0x000e220000201c00 */
[----:B------:R-:W-:Y:S01]  /*2200*/  DMUL R6, R30, R14 ;  /* 0x0000000e1e067228 */ /* 0x000fe20000000000 */
[----:B------:R-:W-:Y:S01]  /*2210*/  BSSY.RECONVERGENT B0, `(.L_x_56) ;  /* 0x0000025000007945 */ /* 0x000fe20003800200 */
[----:B0-----:R-:W-:Y:S02]  /*2220*/  DFMA R4, R2, R8, -1 ;  /* 0xbff000000204742b */ /* 0x001fe40000000008 */
[C---:B------:R-:W-:Y:S02]  /*2230*/  DMUL R2, R30.reuse, R16 ;  /* 0x000000101e027228 */ /* 0x040fe40000000000 */
[----:B------:R-:W-:-:S04]  /*2240*/  DMUL R30, R30, R12 ;  /* 0x0000000c1e1e7228 */ /* 0x000fc80000000000 */
[C---:B------:R-:W-:Y:S02]  /*2250*/  DFMA R6, R4.reuse, R20, R6 ;  /* 0x000000140406722b */ /* 0x040fe40000000006 */
[C---:B------:R-:W-:Y:S02]  /*2260*/  DFMA R2, R4.reuse, R22, R2 ;  /* 0x000000160402722b */ /* 0x040fe40000000002 */
[----:B------:R-:W-:-:S04]  /*2270*/  DFMA R30, R4, R18, R30 ;  /* 0x00000012041e722b */ /* 0x000fc8000000001e */
[----:B------:R-:W-:Y:S02]  /*2280*/  DADD R6, R68, R6 ;  /* 0x0000000044067229 */ /* 0x000fe40000000006 */
[----:B------:R-:W-:Y:S02]  /*2290*/  DADD R24, R70, R2 ;  /* 0x0000000046187229 */ /* 0x000fe40000000002 */
[----:B------:R-:W-:Y:S01]  /*22a0*/  DADD R2, R66, R30 ;  /* 0x0000000042027229 */ /* 0x000fe2000000001e */
[----:B------:R-:W-:Y:S01]  /*22b0*/  MOV R30, 0x0 ;  /* 0x00000000001e7802 */ /* 0x000fe20000000f00 */
[----:B------:R-:W-:Y:S02]  /*22c0*/  IMAD.MOV.U32 R31, RZ, RZ, 0x3fd80000 ;  /* 0x3fd80000ff1f7424 */ /* 0x000fe400078e00ff */
        /* <DEDUP_REMOVED lines=20> */
[----:B------:R-:W-:Y:S01]  /*2410*/  MOV R36, 0x2440 ;  /* 0x0000244000247802 */ /* 0x000fe20000000f00 */
[----:B------:R-:W-:-:S07]  /*2420*/  IMAD.MOV.U32 R38, RZ, RZ, R26 ;  /* 0x000000ffff267224 */ /* 0x000fce00078e001a */
[----:B------:R-:W-:Y:S05]  /*2430*/  CALL.REL.NOINC `($__internal_2_$__cuda_sm20_dsqrt_rn_f64_mediumpath_v1) ;  /* 0x0000003800887944 */ /* 0x000fea0003c00000 */
[----:B------:R-:W-:Y:S02]  /*2440*/  IMAD.MOV.U32 R4, RZ, RZ, R56 ;  /* 0x000000ffff047224 */ /* 0x000fe400078e0038 */
[----:B------:R-:W-:-:S07]  /*2450*/  IMAD.MOV.U32 R5, RZ, RZ, R57 ;  /* 0x000000ffff057224 */ /* 0x000fce00078e0039 */
.L_x_57:
[----:B------:R-:W-:Y:S05]  /*2460*/  BSYNC.RECONVERGENT B0 ;  /* 0x0000000000007941 */ /* 0x000fea0003800200 */
.L_x_56:
        /* <DEDUP_REMOVED lines=23> */
.L_x_59:
[----:B------:R-:W-:Y:S05]  /*25e0*/  BSYNC.RECONVERGENT B2 ;  /* 0x0000000000027941 */ /* 0x000fea0003800200 */
.L_x_58:
        /* <DEDUP_REMOVED lines=23> */
.L_x_61:
[----:B------:R-:W-:Y:S05]  /*2760*/  BSYNC.RECONVERGENT B2 ;  /* 0x0000000000027941 */ /* 0x000fea0003800200 */
.L_x_60:
[----:B------:R-:W0:Y:S01]  /*2770*/  MUFU.RCP64H R7, R5 ;  /* 0x0000000500077308 */ /* 0x000e220000001800 */
[----:B------:R-:W-:Y:S01]  /*2780*/  MOV R6, 0x1 ;  /* 0x0000000100067802 */ /* 0x000fe20000000f00 */
[----:B------:R-:W-:Y:S01]  /*2790*/  BSSY.RECONVERGENT B2, `(.L_x_62) ;  /* 0x0000015000027945 */ /* 0x000fe20003800200 */
[----:B------:R-:W-:-:S04]  /*27a0*/  FSETP.GEU.AND P1, PT, |R3|, 6.5827683646048100446e-37, PT ;  /* 0x036000000300780b */ /* 0x000fc80003f2e200 */
        /* <DEDUP_REMOVED lines=17> */
[----:B------:R-:W-:Y:S01]  /*28c0*/  IMAD.MOV.U32 R58, RZ, RZ, R32 ;  /* 0x000000ffff3a7224 */ /* 0x000fe200078e0020 */
[----:B------:R-:W-:-:S07]  /*28d0*/  MOV R59, R31 ;  /* 0x0000001f003b7202 */ /* 0x000fce0000000f00 */
.L_x_63:
[----:B------:R-:W-:Y:S05]  /*28e0*/  BSYNC.RECONVERGENT B2 ;  /* 0x0000000000027941 */ /* 0x000fea0003800200 */
.L_x_62:
[----:B------:R-:W-:Y:S02]  /*28f0*/  IMAD.MOV.U32 R27, RZ, RZ, -0x1 ;  /* 0xffffffffff1b7424 */ /* 0x000fe400078e00ff */
[----:B------:R-:W-:-:S07]  /*2900*/  IMAD.MOV.U32 R0, RZ, RZ, RZ ;  /* 0x000000ffff007224 */ /* 0x000fce00078e00ff */
.L_x_80:
[----:B------:R-:W0:Y:S02]  /*2910*/  LDC.64 R48, c[0x0][0x388] ;  /* 0x0000e200ff307b82 */ /* 0x000e240000000a00 */
[----:B0-----:R-:W-:-:S05]  /*2920*/  IMAD.WIDE.U32 R48, R0, 0x50, R48 ;  /* 0x0000005000307825 */ /* 0x001fca00078e0030 */
[----:B------:R-:W2:Y:S04]  /*2930*/  LDG.E.64 R2, desc[UR10][R48.64+0x10] ;  /* 0x0000100a30027981 */ /* 0x000ea8000c1e1b00 */
[----:B------:R-:W2:Y:S04]  /*2940*/  LDG.E.64 R36, desc[UR10][R48.64+0x40] ;  /* 0x0000400a30247981 */ /* 0x000ea8000c1e1b00 */
[----:B------:R-:W3:Y:S04]  /*2950*/  LDG.E.64 R34, desc[UR10][R48.64+0x8] ;  /* 0x0000080a30227981 */ /* 0x000ee8000c1e1b00 */
[----:B------:R-:W3:Y:S04]  /*2960*/  LDG.E.64 R38, desc[UR10][R48.64+0x38] ;  /* 0x0000380a30267981 */ /* 0x000ee8000c1e1b00 */
[----:B------:R-:W4:Y:S04]  /*2970*/  LDG.E.64 R6, desc[UR10][R48.64] ;  /* 0x0000000a30067981 */ /* 0x000f28000c1e1b00 */
[----:B------:R-:W4:Y:S04]  /*2980*/  LDG.E.64 R40, desc[UR10][R48.64+0x30] ;  /* 0x0000300a30287981 */ /* 0x000f28000c1e1b00 */
[----:B------:R-:W5:Y:S04]  /*2990*/  LDG.E.64 R44, desc[UR10][R48.64+0x20] ;  /* 0x0000200a302c7981 */ /* 0x000f68000c1e1b00 */
[----:B------:R-:W5:Y:S04]  /*29a0*/  LDG.E.64 R46, desc[UR10][R48.64+0x18] ;  /* 0x0000180a302e7981 */ /* 0x000f68000c1e1b00 */
[----:B------:R-:W5:Y:S01]  /*29b0*/  LDG.E.64 R42, desc[UR10][R48.64+0x28] ;  /* 0x0000280a302a7981 */ /* 0x000f62000c1e1b00 */
[----:B------:R-:W-:Y:S01]  /*29c0*/  UMOV UR12, 0xd9d7bdbb ;  /* 0xd9d7bdbb000c7882 */ /* 0x000fe20000000000 */
[----:B------:R-:W-:Y:S01]  /*29d0*/  UMOV UR13, 0x3ddb7cdf ;  /* 0x3ddb7cdf000d7882 */ /* 0x000fe20000000000 */
[----:B------:R-:W-:Y:S01]  /*29e0*/  BSSY.RECONVERGENT B2, `(.L_x_64) ;  /* 0x000007a000027945 */ /* 0x000fe20003800200 */
[----:B--2---:R-:W-:-:S02]  /*29f0*/  DADD R36, -R2, R36 ;  /* 0x0000000002247229 */ /* 0x004fc40000000124 */
[----:B---3--:R-:W-:-:S06]  /*2a00*/  DADD R38, -R34, R38 ;  /* 0x0000000022267229 */ /* 0x008fcc0000000126 */
[----:B------:R-:W-:Y:S02]  /*2a10*/  DMUL R24, R36, R60 ;  /* 0x0000003c24187228 */ /* 0x000fe40000000000 */
[----:B----4-:R-:W-:Y:S02]  /*2a20*/  DADD R40, -R6, R40 ;  /* 0x0000000006287229 */ /* 0x010fe40000000128 */
[----:B------:R-:W-:Y:S02]  /*2a30*/  DMUL R4, R38, R58 ;  /* 0x0000003a26047228 */ /* 0x000fe40000000000 */
[----:B-----5:R-:W-:-:S04]  /*2a40*/  DADD R44, R44, -R34 ;  /* 0x000000002c2c7229 */ /* 0x020fc80000000822 */
[----:B------:R-:W-:Y:S02]  /*2a50*/  DFMA R52, R40, R58, -R24 ;  /* 0x0000003a2834722b */ /* 0x000fe40000000818 */
[-C--:B------:R-:W-:Y:S02]  /*2a60*/  DFMA R50, R36, R62.reuse, -R4 ;  /* 0x0000003e2432722b */ /* 0x080fe40000000804 */
[----:B------:R-:W-:Y:S02]  /*2a70*/  DADD R46, R46, -R6 ;  /* 0x000000002e2e7229 */ /* 0x000fe40000000806 */
[----:B------:R-:W-:Y:S02]  /*2a80*/  DMUL R24, R40, R62 ;  /* 0x0000003e28187228 */ /* 0x000fe40000000000 */
[----:B------:R-:W-:Y:S02]  /*2a90*/  DMUL R4, R44, R52 ;  /* 0x000000342c047228 */ /* 0x000fe40000000000 */
[----:B------:R-:W-:-:S04]  /*2aa0*/  DADD R42, R42, -R2 ;  /* 0x000000002a2a7229 */ /* 0x000fc80000000802 */
[----:B------:R-:W-:Y:S02]  /*2ab0*/  DFMA R54, R38, R60, -R24 ;  /* 0x0000003c2636722b */ /* 0x000fe40000000818 */
[----:B------:R-:W-:-:S08]  /*2ac0*/  DFMA R4, R46, R50, R4 ;  /* 0x000000322e04722b */ /* 0x000fd00000000004 */
[----:B------:R-:W-:-:S08]  /*2ad0*/  DFMA R24, R42, R54, R4 ;  /* 0x000000362a18722b */ /* 0x000fd00000000004 */
[----:B------:R-:W-:-:S14]  /*2ae0*/  DSETP.GEU.AND P0, PT, |R24|, UR12, PT ;  /* 0x0000000c18007e2a */ /* 0x000fdc000bf0e200 */
[----:B------:R-:W-:Y:S05]  /*2af0*/  @!P0 BRA `(.L_x_65) ;  /* 0x0000000400a08947 */ /* 0x000fea0003800000 */
[----:B------:R-:W0:Y:S01]  /*2b00*/  MUFU.RCP64H R33, R25 ;  /* 0x0000001900217308 */ /* 0x000e220000001800 */
[----:B------:R-:W1:Y:S01]  /*2b10*/  LDCU.128 UR12, c[0x0][0x390] ;  /* 0x00007200ff0c77ac */ /* 0x000e620008000c00 */
[----:B------:R-:W-:Y:S01]  /*2b20*/  IMAD.MOV.U32 R32, RZ, RZ, 0x1 ;  /* 0x00000001ff207424 */ /* 0x000fe200078e00ff */
[----:B------:R-:W-:Y:S01]  /*2b30*/  BSSY.RECONVERGENT B3, `(.L_x_66) ;  /* 0x000001c000037945 */ /* 0x000fe20003800200 */
[----:B------:R-:W2:Y:S04]  /*2b40*/  LDCU.64 UR16, c[0x0][0x3a0] ;  /* 0x00007400ff1077ac */ /* 0x000ea80008000a00 */
[----:B0-----:R-:W-:Y:S02]  /*2b50*/  DFMA R30, -R24, R32, 1 ;  /* 0x3ff00000181e742b */ /* 0x001fe40000000120 */
[----:B-1----:R-:W-:-:S02]  /*2b60*/  DADD R4, -R34, UR14 ;  /* 0x0000000e22047e29 */ /* 0x002fc40008000100 */
[----:B------:R-:W-:Y:S02]  /*2b70*/  DADD R6, -R6, UR12 ;  /* 0x0000000c06067e29 */ /* 0x000fe40008000100 */
[----:B--2---:R-:W-:Y:S02]  /*2b80*/  DADD R2, -R2, UR16 ;  /* 0x0000001002027e29 */ /* 0x004fe40008000100 */
[----:B------:R-:W-:Y:S02]  /*2b90*/  DFMA R34, R30, R30, R30 ;  /* 0x0000001e1e22722b */ /* 0x000fe4000000001e */
[----:B------:R-:W-:-:S06]  /*2ba0*/  DMUL R30, R52, R4 ;  /* 0x00000004341e7228 */ /* 0x000fcc0000000000 */
[----:B------:R-:W-:Y:S02]  /*2bb0*/  DFMA R34, R32, R34, R32 ;  /* 0x000000222022722b */ /* 0x000fe40000000020 */
[----:B------:R-:W-:-:S06]  /*2bc0*/  DFMA R30, R50, R6, R30 ;  /* 0x00000006321e722b */ /* 0x000fcc000000001e */
[----:B------:R-:W-:Y:S02]  /*2bd0*/  DFMA R32, -R24, R34, 1 ;  /* 0x3ff000001820742b */ /* 0x000fe40000000122 */
[----:B------:R-:W-:-:S06]  /*2be0*/  DFMA R54, R54, R2, R30 ;  /* 0x000000023636722b */ /* 0x000fcc000000001e */
[----:B------:R-:W-:-:S04]  /*2bf0*/  DFMA R32, R34, R32, R34 ;  /* 0x000000202220722b */ /* 0x000fc80000000022 */
[----:B------:R-:W-:-:S04]  /*2c00*/  FSETP.GEU.AND P1, PT, |R55|, 6.5827683646048100446e-37, PT ;  /* 0x036000003700780b */ /* 0x000fc80003f2e200 */
[----:B------:R-:W-:-:S08]  /*2c10*/  DMUL R50, R54, R32 ;  /* 0x0000002036327228 */ /* 0x000fd00000000000 */
[----:B------:R-:W-:-:S08]  /*2c20*/  DFMA R30, -R24, R50, R54 ;  /* 0x00000032181e722b */ /* 0x000fd00000000136 */
        /* <DEDUP_REMOVED lines=12> */
.L_x_67:
[----:B------:R-:W-:Y:S05]  /*2cf0*/  BSYNC.RECONVERGENT B3 ;  /* 0x0000000000037941 */ /* 0x000fea0003800200 */
.L_x_66:
[----:B------:R-:W-:-:S06]  /*2d00*/  DSETP.GT.AND P0, PT, R50, 1, PT ;  /* 0x3ff000003200742a */ /* 0x000fcc0003f04000 */
[----:B------:R-:W-:-:S14]  /*2d10*/  DSETP.LT.OR P0, PT, R50, RZ, P0 ;  /* 0x000000ff3200722a */ /* 0x000fdc0000701400 */
[----:B------:R-:W-:Y:S05]  /*2d20*/  @P0 BRA `(.L_x_65) ;  /* 0x0000000400140947 */ /* 0x000fea0003800000 */
[----:B------:R-:W0:Y:S01]  /*2d30*/  MUFU.RCP64H R35, R25 ;  /* 0x0000001900237308 */ /* 0x000e220000001800 */
[----:B------:R-:W-:Y:S01]  /*2d40*/  IMAD.MOV.U32 R34, RZ, RZ, 0x1 ;  /* 0x00000001ff227424 */ /* 0x000fe200078e00ff */
[----:B------:R-:W-:Y:S01]  /*2d50*/  DMUL R32, R42, R6 ;  /* 0x000000062a207228 */ /* 0x000fe20000000000 */
[----:B------:R-:W-:Y:S01]  /*2d60*/  BSSY.RECONVERGENT B3, `(.L_x_68) ;  /* 0x000001c000037945 */ /* 0x000fe20003800200 */
[----:B------:R-:W-:-:S06]  /*2d70*/  DMUL R30, R44, R2 ;  /* 0x000000022c1e7228 */ /* 0x000fcc0000000000 */
[C---:B------:R-:W-:Y:S02]  /*2d80*/  DFMA R2, R46.reuse, R2, -R32 ;  /* 0x000000022e02722b */ /* 0x040fe40000000820 */
[-C--:B------:R-:W-:Y:S02]  /*2d90*/  DMUL R46, R46, R4.reuse ;  /* 0x000000042e2e7228 */ /* 0x080fe40000000000 */
[----:B------:R-:W-:Y:S02]  /*2da0*/  DFMA R4, R42, R4, -R30 ;  /* 0x000000042a04722b */ /* 0x000fe4000000081e */
[----:B0-----:R-:W-:Y:S02]  /*2db0*/  DFMA R52, -R24, R34, 1 ;  /* 0x3ff000001834742b */ /* 0x001fe40000000122 */
[----:B------:R-:W-:Y:S02]  /*2dc0*/  DMUL R30, R2, R62 ;  /* 0x0000003e021e7228 */ /* 0x000fe40000000000 */
[----:B------:R-:W-:-:S04]  /*2dd0*/  DFMA R6, R44, R6, -R46 ;  /* 0x000000062c06722b */ /* 0x000fc8000000082e */
[----:B------:R-:W-:Y:S02]  /*2de0*/  DFMA R52, R52, R52, R52 ;  /* 0x000000343434722b */ /* 0x000fe40000000034 */
[----:B------:R-:W-:-:S06]  /*2df0*/  DFMA R30, R4, R60, R30 ;  /* 0x0000003c041e722b */ /* 0x000fcc000000001e */
[----:B------:R-:W-:Y:S02]  /*2e00*/  DFMA R52, R34, R52, R34 ;  /* 0x000000342234722b */ /* 0x000fe40000000022 */
[----:B------:R-:W-:-:S06]  /*2e10*/  DFMA R34, R6, R58, R30 ;  /* 0x0000003a0622722b */ /* 0x000fcc000000001e */
[----:B------:R-:W-:-:S04]  /*2e20*/  DFMA R32, -R24, R52, 1 ;  /* 0x3ff000001820742b */ /* 0x000fc80000000134 */
[----:B------:R-:W-:-:S04]  /*2e30*/  FSETP.GEU.AND P1, PT, |R35|, 6.5827683646048100446e-37, PT ;  /* 0x036000002300780b */ /* 0x000fc80003f2e200 */
[----:B------:R-:W-:-:S08]  /*2e40*/  DFMA R52, R52, R32, R52 ;  /* 0x000000203434722b */ /* 0x000fd00000000034 */
        /* <DEDUP_REMOVED lines=12> */
[----:B------:R-:W-:-:S07]  /*2f10*/  IMAD.MOV.U32 R30, RZ, RZ, R32 ;  /* 0x000000ffff1e7224 */ /* 0x000fce00078e0020 */
.L_x_69:
[----:B------:R-:W-:Y:S05]  /*2f20*/  BSYNC.RECONVERGENT B3 ;  /* 0x0000000000037941 */ /* 0x000fea0003800200 */
.L_x_68:
[----:B------:R-:W-:-:S08]  /*2f30*/  DADD R50, R30, R50 ;  /* 0x000000001e327229 */ /* 0x000fd00000000032 */
[----:B------:R-:W-:-:S06]  /*2f40*/  DSETP.GT.AND P0, PT, R50, 1, PT ;  /* 0x3ff000003200742a */ /* 0x000fcc0003f04000 */
[----:B------:R-:W-:-:S14]  /*2f50*/  DSETP.LT.OR P0, PT, R30, RZ, P0 ;  /* 0x000000ff1e00722a */ /* 0x000fdc0000701400 */
[----:B------:R-:W-:Y:S05]  /*2f60*/  @P0 BRA `(.L_x_65) ;  /* 0x0000000000840947 */ /* 0x000fea0003800000 */
[----:B------:R-:W0:Y:S01]  /*2f70*/  MUFU.RCP64H R31, R25 ;  /* 0x00000019001f7308 */ /* 0x000e220000001800 */
[----:B------:R-:W-:Y:S01]  /*2f80*/  IMAD.MOV.U32 R30, RZ, RZ, 0x1 ;  /* 0x00000001ff1e7424 */ /* 0x000fe200078e00ff */
[----:B------:R-:W-:Y:S01]  /*2f90*/  DMUL R2, R38, R2 ;  /* 0x0000000226027228 */ /* 0x000fe20000000000 */
[----:B------:R-:W-:Y:S07]  /*2fa0*/  BSSY.RECONVERGENT B3, `(.L_x_70) ;  /* 0x0000015000037945 */ /* 0x000fee0003800200 */
[----:B------:R-:W-:-:S02]  /*2fb0*/  DFMA R2, R40, R4, R2 ;  /* 0x000000042802722b */ /* 0x000fc40000000002 */
[----:B0-----:R-:W-:-:S08]  /*2fc0*/  DFMA R32, -R24, R30, 1 ;  /* 0x3ff000001820742b */ /* 0x001fd0000000011e */
[----:B------:R-:W-:-:S08]  /*2fd0*/  DFMA R32, R32, R32, R32 ;  /* 0x000000202020722b */ /* 0x000fd00000000020 */
        /* <DEDUP_REMOVED lines=14> */
[----:B------:R-:W-:-:S07]  /*30c0*/  MOV R30, 0x30e0 ;  /* 0x000030e0001e7802 */ /* 0x000fce0000000f00 */
[----:B------:R-:W-:Y:S05]  /*30d0*/  CALL.REL.NOINC `($__internal_1_$__cuda_sm20_div_rn_f64_full) ;  /* 0x0000002400d07944 */ /* 0x000fea0003c00000 */
[----:B------:R-:W-:-:S07]  /*30e0*/  IMAD.MOV.U32 R30, RZ, RZ, R32 ;  /* 0x000000ffff1e7224 */ /* 0x000fce00078e0020 */
.L_x_71:
[----:B------:R-:W-:Y:S05]  /*30f0*/  BSYNC.RECONVERGENT B3 ;  /* 0x0000000000037941 */ /* 0x000fea0003800200 */
.L_x_70:
[----:B------:R-:W-:-:S14]  /*3100*/  DSETP.GEU.AND P1, PT, R30, RZ, PT ;  /* 0x000000ff1e00722a */ /* 0x000fdc0003f2e000 */
[----:B------:R-:W-:-:S06]  /*3110*/  @P1 DSETP.GEU.AND P0, PT, R30, R64, PT ;  /* 0x000000401e00122a */ /* 0x000fcc0003f0e000 */
[----:B------:R-:W-:-:S04]  /*3120*/  @P1 ISETP.EQ.OR P0, PT, R27, -0x1, !P0 ;  /* 0xffffffff1b00180c */ /* 0x000fc80004702670 */
[----:B------:R-:W-:Y:S02]  /*3130*/  @P1 FSEL R2, R30, R64, P0 ;  /* 0x000000401e021208 */ /* 0x000fe40000000000 */
[----:B------:R-:W-:Y:S02]  /*3140*/  @P1 FSEL R31, R31, R65, P0 ;  /* 0x000000411f1f1208 */ /* 0x000fe40000000000 */
[----:B------:R-:W-:Y:S01]  /*3150*/  @P1 SEL R27, R0, R27, P0 ;  /* 0x0000001b001b1207 */ /* 0x000fe20000000000 */
[----:B------:R-:W-:Y:S02]  /*3160*/  @P1 IMAD.MOV.U32 R64, RZ, RZ, R2 ;  /* 0x000000ffff401224 */ /* 0x000fe400078e0002 */
[----:B------:R-:W-:-:S07]  /*3170*/  @P1 IMAD.MOV.U32 R65, RZ, RZ, R31 ;  /* 0x000000ffff411224 */ /* 0x000fce00078e001f */
.L_x_65:
[----:B------:R-:W-:Y:S05]  /*3180*/  BSYNC.RECONVERGENT B2 ;  /* 0x0000000000027941 */ /* 0x000fea0003800200 */
.L_x_64:
        /* <DEDUP_REMOVED lines=58> */
[----:B------:R-:W-:Y:S01]  /*3530*/  IMAD.MOV.U32 R48, RZ, RZ, R32 ;  /* 0x000000ffff307224 */ /* 0x000fe200078e0020 */
[----:B------:R-:W-:-:S07]  /*3540*/  MOV R49, R31 ;  /* 0x0000001f00317202 */ /* 0x000fce0000000f00 */
.L_x_75:
[----:B------:R-:W-:Y:S05]  /*3550*/  BSYNC.RECONVERGENT B3 ;  /* 0x0000000000037941 */ /* 0x000fea0003800200 */
.L_x_74:
        /* <DEDUP_REMOVED lines=34> */
.L_x_77:
[----:B------:R-:W-:Y:S05]  /*3780*/  BSYNC.RECONVERGENT B3 ;  /* 0x0000000000037941 */ /* 0x000fea0003800200 */
.L_x_76:
        /* <DEDUP_REMOVED lines=28> */
.L_x_79:
[----:B------:R-:W-:Y:S05]  /*3950*/  BSYNC.RECONVERGENT B3 ;  /* 0x0000000000037941 */ /* 0x000fea0003800200 */
.L_x_78:
[----:B------:R-:W-:Y:S01]  /*3960*/  DSETP.GEU.AND P1, PT, R30, RZ, PT ;  /* 0x000000ff1e00722a */ /* 0x000fe20003f2e000 */
[----:B------:R-:W-:-:S13]  /*3970*/  PLOP3.LUT P2, PT, PT, PT, PT, 0x8, 0x80 ;  /* 0x000000000080781c */ /* 0x000fda0003f4e170 */
[----:B------:R-:W-:-:S06]  /*3980*/  @P1 DSETP.GEU.AND P0, PT, R30, R64, PT ;  /* 0x000000401e00122a */ /* 0x000fcc0003f0e000 */
[----:B------:R-:W-:-:S04]  /*3990*/  @P1 ISETP.EQ.OR P0, PT, R27, -0x1, !P0 ;  /* 0xffffffff1b00180c */ /* 0x000fc80004702670 */
[----:B------:R-:W-:Y:S02]  /*39a0*/  @P1 PLOP3.LUT P2, PT, P0, PT, PT, 0x80, 0x8 ;  /* 0x000000000008181c */ /* 0x000fe4000074f070 */
[----:B------:R-:W-:Y:S02]  /*39b0*/  @P1 FSEL R2, R30, R64, P0 ;  /* 0x000000401e021208 */ /* 0x000fe40000000000 */
[----:B------:R-:W-:-:S03]  /*39c0*/  @P1 FSEL R31, R31, R65, P0 ;  /* 0x000000411f1f1208 */ /* 0x000fc60000000000 */
[----:B------:R-:W-:Y:S02]  /*39d0*/  @P1 IMAD.MOV.U32 R64, RZ, RZ, R2 ;  /* 0x000000ffff401224 */ /* 0x000fe400078e0002 */
[----:B------:R-:W-:-:S04]  /*39e0*/  @P1 IMAD.MOV.U32 R65, RZ, RZ, R31 ;  /* 0x000000ffff411224 */ /* 0x000fc800078e001f */
[----:B------:R-:W-:-:S07]  /*39f0*/  @P2 VIADD R27, R0, 0x1 ;  /* 0x00000001001b2836 */ /* 0x000fce0000000000 */
.L_x_73:
[----:B------:R-:W-:Y:S05]  /*3a00*/  BSYNC.RECONVERGENT B2 ;  /* 0x0000000000027941 */ /* 0x000fea0003800200 */
.L_x_72:
[----:B------:R-:W-:-:S04]  /*3a10*/  IADD3 R0, PT, PT, R0, 0x2, RZ ;  /* 0x0000000200007810 */ /* 0x000fc80007ffe0ff */
[----:B------:R-:W-:-:S13]  /*3a20*/  ISETP.NE.AND P0, PT, R0, 0x1a, PT ;  /* 0x0000001a0000780c */ /* 0x000fda0003f05270 */
[----:B------:R-:W-:Y:S05]  /*3a30*/  @P0 BRA `(.L_x_80) ;  /* 0xffffffec00b40947 */ /* 0x000fea000383ffff */
[----:B------:R-:W-:Y:S01]  /*3a40*/  ISETP.NE.AND P0, PT, R27, -0x1, PT ;  /* 0xffffffff1b00780c */ /* 0x000fe20003f05270 */
[----:B------:R-:W-:Y:S01]  /*3a50*/  BSSY.RECONVERGENT B2, `(.L_x_81) ;  /* 0x0000195000027945 */ /* 0x000fe20003800200 */
[----:B------:R-:W-:Y:S02]  /*3a60*/  PRMT R26, RZ, 0x7610, R26 ;  /* 0x00007610ff1a7816 */ /* 0x000fe4000000001a */
[----:B------:R-:W-:Y:S02]  /*3a70*/  PRMT R30, RZ, 0x7610, R30 ;  /* 0x00007610ff1e7816 */ /* 0x000fe4000000001e */
[----:B------:R-:W-:-:S07]  /*3a80*/  PRMT R31, RZ, 0x7610, R31 ;  /* 0x00007610ff1f7816 */ /* 0x000fce000000001f */
[----:B------:R-:W-:Y:S05]  /*3a90*/  @!P0 BRA `(.L_x_82) ;  /* 0x0000001800408947 */ /* 0x000fea0003800000 */
[----:B------:R-:W0:Y:S01]  /*3aa0*/  LDCU.128 UR20, c[0x0][0x390] ;  /* 0x00007200ff1477ac */ /* 0x000e220008000c00 */
[----:B------:R-:W-:Y:S01]  /*3ab0*/  IMAD.MOV.U32 R32, RZ, RZ, 0x0 ;  /* 0x00000000ff207424 */ /* 0x000fe200078e00ff */
[----:B------:R-:W-:Y:S01]  /*3ac0*/  BSSY.RECONVERGENT B0, `(.L_x_83) ;  /* 0x0000022000007945 */ /* 0x000fe20003800200 */
[----:B------:R-:W-:Y:S01]  /*3ad0*/  IMAD.MOV.U32 R33, RZ, RZ, 0x3fd80000 ;  /* 0x3fd80000ff217424 */ /* 0x000fe200078e00ff */
[----:B------:R-:W1:Y:S01]  /*3ae0*/  LDCU.128 UR12, c[0x0][0x3d0] ;  /* 0x00007a00ff0c77ac */ /* 0x000e620008000c00 */
[----:B------:R-:W2:Y:S01]  /*3af0*/  LDCU.64 UR18, c[0x0][0x3a0] ;  /* 0x00007400ff1277ac */ /* 0x000ea20008000a00 */
[----:B------:R-:W3:Y:S01]  /*3b00*/  LDCU.64 UR16, c[0x0][0x3e0] ;  /* 0x00007c00ff1077ac */ /* 0x000ee20008000a00 */
[C---:B0-----:R-:W-:Y:S02]  /*3b10*/  DFMA R62, R64.reuse, R62, UR22 ;  /* 0x00000016403e7e2b */ /* 0x041fe4000800003e */
[----:B------:R-:W-:-:S06]  /*3b20*/  DFMA R60, R64, R60, UR20 ;  /* 0x00000014403c7e2b */ /* 0x000fcc000800003c */
[----:B-1----:R-:W-:Y:S02]  /*3b30*/  DADD R2, -R62, UR14 ;  /* 0x0000000e3e027e29 */ /* 0x002fe40008000100 */
[----:B------:R-:W-:Y:S02]  /*3b40*/  DADD R4, -R60, UR12 ;  /* 0x0000000c3c047e29 */ /* 0x000fe40008000100 */
[----:B--2---:R-:W-:-:S04]  /*3b50*/  DFMA R58, R64, R58, UR18 ;  /* 0x00000012403a7e2b */ /* 0x004fc8000800003a */
[----:B------:R-:W-:-:S04]  /*3b60*/  DMUL R6, R2, R2 ;  /* 0x0000000202067228 */ /* 0x000fc80000000000 */
[----:B---3--:R-:W-:-:S04]  /*3b70*/  DADD R24, -R58, UR16 ;  /* 0x000000103a187e29 */ /* 0x008fc80008000100 */
        /* <DEDUP_REMOVED lines=11> */
[----:B------:R-:W-:Y:S01]  /*3c30*/  VIADD R37, R31, 0xfff00000 ;  /* 0xfff000001f257836 */ /* 0x000fe20000000000 */
[----:B------:R-:W-:-:S05]  /*3c40*/  MOV R36, R30 ;  /* 0x0000001e00247202 */ /* 0x000fca0000000f00 */
[----:B------:R-:W-:-:S08]  /*3c50*/  DFMA R32, R38, -R38, R34 ;  /* 0x800000262620722b */ /* 0x000fd00000000022 */
[----:B------:R-:W-:Y:S01]  /*3c60*/  DFMA R56, R32, R36, R38 ;  /* 0x000000242038722b */ /* 0x000fe20000000026 */
[----:B------:R-:W-:Y:S10]  /*3c70*/  @!P0 BRA `(.L_x_84) ;  /* 0x0000000000188947 */ /* 0x000ff40003800000 */
[----:B------:R-:W-:Y:S01]  /*3c80*/  IMAD.MOV.U32 R0, RZ, RZ, R30 ;  /* 0x000000ffff007224 */ /* 0x000fe200078e001e */
[----:B------:R-:W-:Y:S01]  /*3c90*/  MOV R36, 0x3ce0 ;  /* 0x00003ce000247802 */ /* 0x000fe20000000f00 */
[----:B------:R-:W-:Y:S02]  /*3ca0*/  IMAD.MOV.U32 R30, RZ, RZ, R38 ;  /* 0x000000ffff1e7224 */ /* 0x000fe400078e0026 */
[----:B------:R-:W-:Y:S02]  /*3cb0*/  IMAD.MOV.U32 R31, RZ, RZ, R39 ;  /* 0x000000ffff1f7224 */ /* 0x000fe400078e0027 */
[----:B------:R-:W-:-:S07]  /*3cc0*/  IMAD.MOV.U32 R38, RZ, RZ, R6 ;  /* 0x000000ffff267224 */ /* 0x000fce00078e0006 */
[----:B------:R-:W-:Y:S05]  /*3cd0*/  CALL.REL.NOINC `($__internal_2_$__cuda_sm20_dsqrt_rn_f64_mediumpath_v1) ;  /* 0x0000002000607944 */ /* 0x000fea0003c00000 */
.L_x_84:
[----:B------:R-:W-:Y:S05]  /*3ce0*/  BSYNC.RECONVERGENT B0 ;  /* 0x0000000000007941 */ /* 0x000fea0003800200 */
.L_x_83:
        /* <DEDUP_REMOVED lines=23> */
.L_x_86:
[----:B------:R-:W-:Y:S05]  /*3e60*/  BSYNC.RECONVERGENT B3 ;  /* 0x0000000000037941 */ /* 0x000fea0003800200 */
.L_x_85:
        /* <DEDUP_REMOVED lines=23> */
.L_x_88:
[----:B------:R-:W-:Y:S05]  /*3fe0*/  BSYNC.RECONVERGENT B3 ;  /* 0x0000000000037941 */ /* 0x000fea0003800200 */
.L_x_87:
        /* <DEDUP_REMOVED lines=23> */
.L_x_90:
[----:B------:R-:W-:Y:S05]  /*4160*/  BSYNC.RECONVERGENT B3 ;  /* 0x0000000000037941 */ /* 0x000fea0003800200 */
.L_x_89:
[----:B------:R-:W-:Y:S01]  /*4170*/  BSSY.RELIABLE B3, `(.L_x_91) ;  /* 0x0000110000037945 */ /* 0x000fe20003800100 */
[----:B------:R-:W-:-:S07]  /*4180*/  IMAD.MOV.U32 R0, RZ, RZ, RZ ;  /* 0x000000ffff007224 */ /* 0x000fce00078e00ff */
.L_x_108:
[----:B------:R-:W0:Y:S02]  /*4190*/  LDC.64 R54, c[0x0][0x388] ;  /* 0x0000e200ff367b82 */ /* 0x000e240000000a00 */
[----:B0-----:R-:W-:-:S05]  /*41a0*/  IMAD.WIDE.U32 R54, R0, 0x50, R54 ;  /* 0x0000005000367825 */ /* 0x001fca00078e0036 */
[----:B------:R-:W2:Y:S04]  /*41b0*/  LDG.E.64 R76, desc[UR10][R54.64+0x10] ;  /* 0x0000100a364c7981 */ /* 0x000ea8000c1e1b00 */
[----:B------:R-:W2:Y:S04]  /*41c0*/  LDG.E.64 R52, desc[UR10][R54.64+0x40] ;  /* 0x0000400a36347981 */ /* 0x000ea8000c1e1b00 */
[----:B------:R-:W3:Y:S04]  /*41d0*/  LDG.E.64 R36, desc[UR10][R54.64] ;  /* 0x0000000a36247981 */ /* 0x000ee8000c1e1b00 */
[----:B------:R-:W4:Y:S04]  /*41e0*/  LDG.E.64 R38, desc[UR10][R54.64+0x8] ;  /* 0x0000080a36267981 */ /* 0x000f28000c1e1b00 */
[----:B------:R-:W3:Y:S04]  /*41f0*/  LDG.E.64 R50, desc[UR10][R54.64+0x30] ;  /* 0x0000300a36327981 */ /* 0x000ee8000c1e1b00 */
[----:B------:R-:W4:Y:S04]  /*4200*/  LDG.E.64 R48, desc[UR10][R54.64+0x38] ;  /* 0x0000380a36307981 */ /* 0x000f28000c1e1b00 */
[----:B------:R-:W5:Y:S04]  /*4210*/  LDG.E.64 R46, desc[UR10][R54.64+0x20] ;  /* 0x0000200a362e7981 */ /* 0x000f68000c1e1b00 */
[----:B------:R-:W5:Y:S04]  /*4220*/  LDG.E.64 R44, desc[UR10][R54.64+0x18] ;  /* 0x0000180a362c7981 */ /* 0x000f68000c1e1b00 */
[----:B------:R-:W5:Y:S01]  /*4230*/  LDG.E.64 R42, desc[UR10][R54.64+0x28] ;  /* 0x0000280a362a7981 */ /* 0x000f62000c1e1b00 */
[----:B------:R-:W-:Y:S01]  /*4240*/  UMOV UR12, 0xd9d7bdbb ;  /* 0xd9d7bdbb000c7882 */ /* 0x000fe20000000000 */
[----:B------:R-:W-:Y:S01]  /*4250*/  UMOV UR13, 0x3ddb7cdf ;  /* 0x3ddb7cdf000d7882 */ /* 0x000fe20000000000 */
[----:B------:R-:W-:Y:S01]  /*4260*/  BSSY.RELIABLE B4, `(.L_x_92) ;  /* 0x0000078000047945 */ /* 0x000fe20003800100 */
[----:B--2---:R-:W-:-:S08]  /*4270*/  DADD R52, -R76, R52 ;  /* 0x000000004c347229 */ /* 0x004fd00000000134 */
[----:B------:R-:W-:Y:S02]  /*4280*/  DMUL R24, R52, R6 ;  /* 0x0000000634187228 */ /* 0x000fe40000000000 */
[----:B---3--:R-:W-:Y:S02]  /*4290*/  DADD R50, -R36, R50 ;  /* 0x0000000024327229 */ /* 0x008fe40000000132 */
[----:B----4-:R-:W-:Y:S02]  /*42a0*/  DADD R48, -R38, R48 ;  /* 0x0000000026307229 */ /* 0x010fe40000000130 */
[----:B-----5:R-:W-:-:S04]  /*42b0*/  DADD R46, R46, -R38 ;  /* 0x000000002e2e7229 */ /* 0x020fc80000000826 */
[-C--:B------:R-:W-:Y:S02]  /*42c0*/  DFMA R24, R50, R2.reuse, -R24 ;  /* 0x000000023218722b */ /* 0x080fe40000000818 */
[----:B------:R-:W-:Y:S02]  /*42d0*/  DMUL R30, R48, R2 ;  /* 0x00000002301e7228 */ /* 0x000fe40000000000 */
[----:B------:R-:W-:Y:S02]  /*42e0*/  DADD R44, R44, -R36 ;  /* 0x000000002c2c7229 */ /* 0x000fe40000000824 */
[----:B------:R-:W-:Y:S02]  /*42f0*/  DMUL R32, R50, R4 ;  /* 0x0000000432207228 */ /* 0x000fe40000000000 */
[----:B------:R-:W-:Y:S02]  /*4300*/  DMUL R34, R46, R24 ;  /* 0x000000182e227228 */ /* 0x000fe40000000000 */
[----:B------:R-:W-:-:S02]  /*4310*/  DFMA R30, R52, R4, -R30 ;  /* 0x00000004341e722b */ /* 0x000fc4000000081e */
[----:B------:R-:W-:Y:S02]  /*4320*/  DADD R42, R42, -R76 ;  /* 0x000000002a2a7229 */ /* 0x000fe4000000084c */
[----:B------:R-:W-:-:S04]  /*4330*/  DFMA R32, R48, R6, -R32 ;  /* 0x000000063020722b */ /* 0x000fc80000000820 */
[----:B------:R-:W-:-:S08]  /*4340*/  DFMA R34, R44, R30, R34 ;  /* 0x0000001e2c22722b */ /* 0x000fd00000000022 */
[----:B------:R-:W-:-:S08]  /*4350*/  DFMA R40, R42, R32, R34 ;  /* 0x000000202a28722b */ /* 0x000fd00000000022 */
[----:B------:R-:W-:-:S14]  /*4360*/  DSETP.GEU.AND P0, PT, |R40|, UR12, PT ;  /* 0x0000000c28007e2a */ /* 0x000fdc000bf0e200 */
[----:B------:R-:W-:Y:S05]  /*4370*/  @!P0 BRA `(.L_x_93) ;  /* 0x0000000400988947 */ /* 0x000fea0003800000 */
[----:B------:R-:W0:Y:S01]  /*4380*/  MUFU.RCP64H R35, R41 ;  /* 0x0000002900237308 */ /* 0x000e220000001800 */
[----:B------:R-:W-:Y:S01]  /*4390*/  IMAD.MOV.U32 R34, RZ, RZ, 0x1 ;  /* 0x00000001ff227424 */ /* 0x000fe200078e00ff */
[----:B------:R-:W-:Y:S01]  /*43a0*/  DADD R38, R62, -R38 ;  /* 0x000000003e267229 */ /* 0x000fe20000000826 */
[----:B------:R-:W-:Y:S01]  /*43b0*/  BSSY.RECONVERGENT B5, `(.L_x_94) ;  /* 0x000001a000057945 */ /* 0x000fe20003800200 */
[----:B------:R-:W-:Y:S02]  /*43c0*/  DADD R36, R60, -R36 ;  /* 0x000000003c247229 */ /* 0x000fe40000000824 */
[----:B------:R-:W-:-:S04]  /*43d0*/  DADD R76, R58, -R76 ;  /* 0x000000003a4c7229 */ /* 0x000fc8000000084c */
[----:B------:R-:W-:Y:S02]  /*43e0*/  DMUL R24, R24, R38 ;  /* 0x0000002618187228 */ /* 0x000fe40000000000 */
[----:B0-----:R-:W-:-:S06]  /*43f0*/  DFMA R72, -R40, R34, 1 ;  /* 0x3ff000002848742b */ /* 0x001fcc0000000122 */
[----:B------:R-:W-:Y:S02]  /*4400*/  DFMA R24, R30, R36, R24 ;  /* 0x000000241e18722b */ /* 0x000fe40000000018 */
        /* <DEDUP_REMOVED lines=20> */
.L_x_95:
[----:B------:R-:W-:Y:S05]  /*4550*/  BSYNC.RECONVERGENT B5 ;  /* 0x0000000000057941 */ /* 0x000fea0003800200 */
.L_x_94:
        /* <DEDUP_REMOVED lines=33> */
[----:B------:R-:W-:-:S07]  /*4770*/  IMAD.MOV.U32 R30, RZ, RZ, R32 ;  /* 0x000000ffff1e7224 */ /* 0x000fce00078e0020 */
.L_x_97:
[----:B------:R-:W-:Y:S05]  /*4780*/  BSYNC.RECONVERGENT B5 ;  /* 0x0000000000057941 */ /* 0x000fea0003800200 */
.L_x_96:
[----:B------:R-:W-:-:S08]  /*4790*/  DADD R24, R30, R24 ;  /* 0x000000001e187229 */ /* 0x000fd00000000018 */
[----:B------:R-:W-:-:S06]  /*47a0*/  DSETP.GT.AND P0, PT, R24, 1, PT ;  /* 0x3ff000001800742a */ /* 0x000fcc0003f04000 */
[----:B------:R-:W-:-:S14]  /*47b0*/  DSETP.LT.OR P0, PT, R30, RZ, P0 ;  /* 0x000000ff1e00722a */ /* 0x000fdc0000701400 */
[----:B------:R-:W-:Y:S05]  /*47c0*/  @P0 BRA `(.L_x_93) ;  /* 0x0000000000840947 */ /* 0x000fea0003800000 */
[----:B------:R-:W0:Y:S01]  /*47d0*/  MUFU.RCP64H R25, R41 ;  /* 0x0000002900197308 */ /* 0x000e220000001800 */
[----:B------:R-:W-:Y:S01]  /*47e0*/  MOV R24, 0x1 ;  /* 0x0000000100187802 */ /* 0x000fe20000000f00 */
[----:B------:R-:W-:Y:S01]  /*47f0*/  DMUL R48, R48, R76 ;  /* 0x0000004c30307228 */ /* 0x000fe20000000000 */
[----:B------:R-:W-:Y:S07]  /*4800*/  BSSY.RECONVERGENT B5, `(.L_x_98) ;  /* 0x0000015000057945 */ /* 0x000fee0003800200 */
[----:B------:R-:W-:-:S02]  /*4810*/  DFMA R48, R50, R38, R48 ;  /* 0x000000263230722b */ /* 0x000fc40000000030 */
[----:B0-----:R-:W-:-:S06]  /*4820*/  DFMA R30, -R40, R24, 1 ;  /* 0x3ff00000281e742b */ /* 0x001fcc0000000118 */
[----:B------:R-:W-:Y:S02]  /*4830*/  DFMA R32, R52, R36, R48 ;  /* 0x000000243420722b */ /* 0x000fe40000000030 */
[----:B------:R-:W-:-:S08]  /*4840*/  DFMA R30, R30, R30, R30 ;  /* 0x0000001e1e1e722b */ /* 0x000fd0000000001e */
[----:B------:R-:W-:Y:S01]  /*4850*/  FSETP.GEU.AND P1, PT, |R33|, 6.5827683646048100446e-37, PT ;  /* 0x036000002100780b */ /* 0x000fe20003f2e200 */
[----:B------:R-:W-:-:S08]  /*4860*/  DFMA R30, R24, R30, R24 ;  /* 0x0000001e181e722b */ /* 0x000fd00000000018 */
[----:B------:R-:W-:-:S08]  /*4870*/  DFMA R24, -R40, R30, 1 ;  /* 0x3ff000002818742b */ /* 0x000fd0000000011e */
        /* <DEDUP_REMOVED lines=8> */
[----:B------:R-:W-:Y:S01]  /*4900*/  MOV R30, 0x4940 ;  /* 0x00004940001e7802 */ /* 0x000fe20000000f00 */
[----:B------:R-:W-:Y:S02]  /*4910*/  IMAD.MOV.U32 R74, RZ, RZ, R40 ;  /* 0x000000ffff4a7224 */ /* 0x000fe400078e0028 */
[----:B------:R-:W-:-:S07]  /*4920*/  IMAD.MOV.U32 R75, RZ, RZ, R41 ;  /* 0x000000ffff4b7224 */ /* 0x000fce00078e0029 */
[----:B------:R-:W-:Y:S05]  /*4930*/  CALL.REL.NOINC `($__internal_1_$__cuda_sm20_div_rn_f64_full) ;  /* 0x0000000c00b87944 */ /* 0x000fea0003c00000 */
[----:B------:R-:W-:-:S07]  /*4940*/  IMAD.MOV.U32 R30, RZ, RZ, R32 ;  /* 0x000000ffff1e7224 */ /* 0x000fce00078e0020 */
.L_x_99:
[----:B------:R-:W-:Y:S05]  /*4950*/  BSYNC.RECONVERGENT B5 ;  /* 0x0000000000057941 */ /* 0x000fea0003800200 */
.L_x_98:
[----:B------:R-:W-:Y:S01]  /*4960*/  DSETP.GEU.AND P0, PT, R30, R56, PT ;  /* 0x000000381e00722a */ /* 0x000fe20003f0e000 */
[----:B------:R-:W-:-:S05]  /*4970*/  ISETP.NE.AND P1, PT, R0, R27, PT ;  /* 0x0000001b0000720c */ /* 0x000fca0003f25270 */
[----:B------:R-:W-:Y:S01]  /*4980*/  DSETP.GT.AND P0, PT, R30, RZ, !P0 ;  /* 0x000000ff1e00722a */ /* 0x000fe20004704000 */
[----:B------:R-:W-:Y:S02]  /*4990*/  PRMT R30, RZ, 0x7610, R30 ;  /* 0x00007610ff1e7816 */ /* 0x000fe4000000001e */
[----:B------:R-:W-:-:S11]  /*49a0*/  PRMT R31, RZ, 0x7610, R31 ;  /* 0x00007610ff1f7816 */ /* 0x000fd6000000001f */
[----:B------:R-:W-:Y:S05]  /*49b0*/  @P0 BREAK.RELIABLE P1, B4 ;  /* 0x0000000000040942 */ /* 0x000fea0000800100 */
[----:B------:R-:W-:Y:S05]  /*49c0*/  @P0 BREAK.RELIABLE P1, B3 ;  /* 0x0000000000030942 */ /* 0x000fea0000800100 */
[----:B------:R-:W-:Y:S05]  /*49d0*/  @P0 BRA P1, `(.L_x_82) ;  /* 0x0000000800700947 */ /* 0x000fea0000800000 */
.L_x_93:
[----:B------:R-:W-:Y:S05]  /*49e0*/  BSYNC.RELIABLE B4 ;  /* 0x0000000000047941 */ /* 0x000fea0003800100 */
.L_x_92:
        /* <DEDUP_REMOVED lines=30> */
[----:B------:R-:W-:Y:S01]  /*4bd0*/  MOV R54, 0x1 ;  /* 0x0000000100367802 */ /* 0x000fe20000000f00 */
[----:B------:R-:W-:Y:S01]  /*4be0*/  DADD R42, R62, -R42 ;  /* 0x000000003e2a7229 */ /* 0x000fe2000000082a */
[----:B------:R-:W-:Y:S01]  /*4bf0*/  BSSY.RECONVERGENT B5, `(.L_x_102) ;  /* 0x000001a000057945 */ /* 0x000fe20003800200 */
[----:B------:R-:W-:Y:S02]  /*4c00*/  DADD R44, R60, -R44 ;  /* 0x000000003c2c7229 */ /* 0x000fe4000000082c */
[----:B------:R-:W-:-:S04]  /*4c10*/  DADD R46, R58, -R46 ;  /* 0x000000003a2e7229 */ /* 0x000fc8000000082e */
[----:B------:R-:W-:Y:S02]  /*4c20*/  DMUL R30, R30, R42 ;  /* 0x0000002a1e1e7228 */ /* 0x000fe40000000000 */
[----:B0-----:R-:W-:-:S06]  /*4c30*/  DFMA R72, -R40, R54, 1 ;  /* 0x3ff000002848742b */ /* 0x001fcc0000000136 */
[----:B------:R-:W-:Y:S02]  /*4c40*/  DFMA R30, R32, R44, R30 ;  /* 0x0000002c201e722b */ /* 0x000fe4000000001e */
[----:B------:R-:W-:-:S06]  /*4c50*/  DFMA R72, R72, R72, R72 ;  /* 0x000000484848722b */ /* 0x000fcc0000000048 */
[----:B------:R-:W-:Y:S02]  /*4c60*/  DFMA R34, R34, R46, R30 ;  /* 0x0000002e2222722b */ /* 0x000fe4000000001e */
[----:B------:R-:W-:-:S08]  /*4c70*/  DFMA R72, R54, R72, R54 ;  /* 0x000000483648722b */ /* 0x000fd00000000036 */
[----:B------:R-:W-:Y:S01]  /*4c80*/  FSETP.GEU.AND P1, PT, |R35|, 6.5827683646048100446e-37, PT ;  /* 0x036000002300780b */ /* 0x000fe20003f2e200 */
        /* <DEDUP_REMOVED lines=16> */
.L_x_103:
[----:B------:R-:W-:Y:S05]  /*4d90*/  BSYNC.RECONVERGENT B5 ;  /* 0x0000000000057941 */ /* 0x000fea0003800200 */
.L_x_102:
        /* <DEDUP_REMOVED lines=34> */
.L_x_105:
[----:B------:R-:W-:Y:S05]  /*4fc0*/  BSYNC.RECONVERGENT B5 ;  /* 0x0000000000057941 */ /* 0x000fea0003800200 */
.L_x_104:
        /* <DEDUP_REMOVED lines=28> */
.L_x_107:
[----:B------:R-:W-:Y:S05]  /*5190*/  BSYNC.RECONVERGENT B5 ;  /* 0x0000000000057941 */ /* 0x000fea0003800200 */
.L_x_106:
[----:B------:R-:W-:Y:S01]  /*51a0*/  DSETP.GEU.AND P0, PT, R30, R56, PT ;  /* 0x000000381e00722a */ /* 0x000fe20003f0e000 */
[----:B------:R-:W-:-:S05]  /*51b0*/  VIADD R24, R0, 0x1 ;  /* 0x0000000100187836 */ /* 0x000fca0000000000 */
[----:B------:R-:W-:Y:S01]  /*51c0*/  DSETP.GT.AND P0, PT, R30, RZ, !P0 ;  /* 0x000000ff1e00722a */ /* 0x000fe20004704000 */
[----:B------:R-:W-:Y:S02]  /*51d0*/  ISETP.NE.AND P1, PT, R24, R27, PT ;  /* 0x0000001b1800720c */ /* 0x000fe40003f25270 */
[----:B------:R-:W-:Y:S02]  /*51e0*/  PRMT R30, RZ, 0x7610, R30 ;  /* 0x00007610ff1e7816 */ /* 0x000fe4000000001e */
[----:B------:R-:W-:-:S09]  /*51f0*/  PRMT R31, RZ, 0x7610, R31 ;  /* 0x00007610ff1f7816 */ /* 0x000fd2000000001f */
[----:B------:R-:W-:Y:S05]  /*5200*/  @P0 BREAK.RELIABLE P1, B4 ;  /* 0x0000000000040942 */ /* 0x000fea0000800100 */
[----:B------:R-:W-:Y:S05]  /*5210*/  @P0 BREAK.RELIABLE P1, B3 ;  /* 0x0000000000030942 */ /* 0x000fea0000800100 */
[----:B------:R-:W-:Y:S05]  /*5220*/  @P0 BRA P1, `(.L_x_82) ;  /* 0x00000000005c0947 */ /* 0x000fea0000800000 */
.L_x_101:
[----:B------:R-:W-:Y:S05]  /*5230*/  BSYNC.RELIABLE B4 ;  /* 0x0000000000047941 */ /* 0x000fea0003800100 */
.L_x_100:
[----:B------:R-:W-:-:S05]  /*5240*/  VIADD R0, R0, 0x2 ;  /* 0x0000000200007836 */ /* 0x000fca0000000000 */
[----:B------:R-:W-:-:S13]  /*5250*/  ISETP.NE.AND P0, PT, R0, 0x1a, PT ;  /* 0x0000001a0000780c */ /* 0x000fda0003f05270 */
[----:B------:R-:W-:Y:S05]  /*5260*/  @P0 BRA `(.L_x_108) ;  /* 0xffffffec00c80947 */ /* 0x000fea000383ffff */
[----:B------:R-:W-:Y:S05]  /*5270*/  BSYNC.RELIABLE B3 ;  /* 0x0000000000037941 */ /* 0x000fea0003800100 */
.L_x_91:
[----:B------:R-:W0:Y:S02]  /*5280*/  LDC.64 R2, c[0x0][0x388] ;  /* 0x0000e200ff027b82 */ /* 0x000e240000000a00 */
[----:B0-----:R-:W-:-:S06]  /*5290*/  IMAD.WIDE R2, R27, 0x50, R2 ;  /* 0x000000501b027825 */ /* 0x001fcc00078e0202 */
[----:B------:R-:W2:Y:S02]  /*52a0*/  LDG.E R2, desc[UR10][R2.64+0x48] ;  /* 0x0000480a02027981 */ /* 0x000ea4000c1e1900 */
[C---:B--2---:R-:W-:Y:S02]  /*52b0*/  PRMT R6, R2.reuse, 0x7771, RZ ;  /* 0x0000777102067816 */ /* 0x044fe400000000ff */
[C---:B------:R-:W-:Y:S02]  /*52c0*/  PRMT R24, R2.reuse, 0x7772, RZ ;  /* 0x0000777202187816 */ /* 0x040fe400000000ff */
[----:B------:R-:W-:Y:S01]  /*52d0*/  PRMT R0, R2, 0x7770, RZ ;  /* 0x0000777002007816 */ /* 0x000fe200000000ff */
[----:B------:R-:W-:Y:S02]  /*52e0*/  IMAD R6, R6, UR8, RZ ;  /* 0x0000000806067c24 */ /* 0x000fe4000f8e02ff */
[----:B------:R-:W-:Y:S02]  /*52f0*/  IMAD R24, R24, UR7, RZ ;  /* 0x0000000718187c24 */ /* 0x000fe4000f8e02ff */
[----:B------:R-:W-:-:S02]  /*5300*/  IMAD R0, R0, UR4, RZ ;  /* 0x0000000400007c24 */ /* 0x000fc4000f8e02ff */
[----:B------:R-:W-:Y:S08]  /*5310*/  I2F.F64.U32 R6, R6 ;  /* 0x0000000600067312 */ /* 0x000ff00000201800 */
[----:B------:R-:W0:Y:S08]  /*5320*/  I2F.F64.U32 R4, R0 ;  /* 0x0000000000047312 */ /* 0x000e300000201800 */
[----:B------:R-:W-:Y:S08]  /*5330*/  I2F.F64.U32 R24, R24 ;  /* 0x0000001800187312 */ /* 0x000ff00000201800 */
[----:B0-----:R-:W0:Y:S08]  /*5340*/  F2I.U32.F64.TRUNC R4, R4 ;  /* 0x0000000400047311 */ /* 0x001e30000030d000 */
[----:B------:R-:W1:Y:S01]  /*5350*/  F2I.U32.F64.TRUNC R7, R6 ;  /* 0x0000000600077311 */ /* 0x000e62000030d000 */
[----:B0-----:R-:W-:-:S07]  /*5360*/  PRMT R26, R4, 0x7610, R26 ;  /* 0x00007610041a7816 */ /* 0x001fce000000001a */
[----:B------:R-:W0:Y:S01]  /*5370*/  F2I.U32.F64.TRUNC R25, R24 ;  /* 0x0000001800197311 */ /* 0x000e22000030d000 */
[----:B-1----:R-:W-:Y:S02]  /*5380*/  PRMT R30, R7, 0x7610, R30 ;  /* 0x00007610071e7816 */ /* 0x002fe4000000001e */
[----:B0-----:R-:W-:-:S07]  /*5390*/  PRMT R31, R25, 0x7610, R31 ;  /* 0x00007610191f7816 */ /* 0x001fce000000001f */
.L_x_82:
[----:B------:R-:W-:Y:S05]  /*53a0*/  BSYNC.RECONVERGENT B2 ;  /* 0x0000000000027941 */ /* 0x000fea0003800200 */
.L_x_81:
[----:B------:R-:W0:Y:S01]  /*53b0*/  LDCU.64 UR12, c[0x0][0x3c0] ;  /* 0x00007800ff0c77ac */ /* 0x000e220008000a00 */
[----:B------:R-:W1:Y:S01]  /*53c0*/  LDC.64 R2, c[0x0][0x380] ;  /* 0x0000e000ff027b82 */ /* 0x000e620000000a00 */
[----:B------:R-:W-:Y:S01]  /*53d0*/  LOP3.LUT R0, RZ, R28, RZ, 0x33, !PT ;  /* 0x0000001cff007212 */ /* 0x000fe200078e33ff */
[----:B------:R-:W2:Y:S01]  /*53e0*/  LDCU UR6, c[0x0][0x364] ;  /* 0x00006c80ff0677ac */ /* 0x000ea20008000800 */
[----:B------:R-:W-:Y:S02]  /*53f0*/  LOP3.LUT R26, R26, 0xffff, RZ, 0xc0, !PT ;  /* 0x0000ffff1a1a7812 */ /* 0x000fe400078ec0ff */
[----:B------:R-:W-:Y:S01]  /*5400*/  LOP3.LUT R5, R30, 0xffff, RZ, 0xc0, !PT ;  /* 0x0000ffff1e057812 */ /* 0x000fe200078ec0ff */
[----:B------:R-:W-:Y:S02]  /*5410*/  UMOV UR9, 0x3340 ;  /* 0x0000334000097882 */ /* 0x000fe40000000000 */
[----:B------:R-:W2:Y:S01]  /*5420*/  LDC R7, c[0x0][0x374] ;  /* 0x0000dd00ff077b82 */ /* 0x000ea20000000800 */
[----:B------:R-:W-:Y:S01]  /*5430*/  IMAD.U32 R4, RZ, RZ, UR9 ;  /* 0x00000009ff047e24 */ /* 0x000fe2000f8e00ff */
[----:B------:R-:W-:-:S02]  /*5440*/  LOP3.LUT R31, R31, 0xffff, RZ, 0xc0, !PT ;  /* 0x0000ffff1f1f7812 */ /* 0x000fc400078ec0ff */
[----:B------:R-:W-:Y:S02]  /*5450*/  PRMT R26, R26, 0x3340, R5 ;  /* 0x000033401a1a7816 */ /* 0x000fe40000000005 */
[----:B------:R-:W-:Y:S02]  /*5460*/  PRMT R31, R31, R4, 0xff ;  /* 0x000000ff1f1f7416 */ /* 0x000fe40000000004 */
[----:B0-----:R-:W-:Y:S02]  /*5470*/  IADD3 R0, PT, PT, R0, UR13, RZ ;  /* 0x0000000d00007c10 */ /* 0x001fe4000fffe0ff */
[----:B------:R-:W-:-:S03]  /*5480*/  PRMT R31, R26, 0x5410, R31 ;  /* 0x000054101a1f7816 */ /* 0x000fc6000000001f */
[----:B------:R-:W-:-:S04]  /*5490*/  IMAD R5, R0, UR12, R29 ;  /* 0x0000000c00057c24 */ /* 0x000fc8000f8e021d */
[----:B-1----:R-:W-:-:S05]  /*54a0*/  IMAD.WIDE R2, R5, 0x4, R2 ;  /* 0x0000000405027825 */ /* 0x002fca00078e0202 */
[----:B------:R0:W-:Y:S01]  /*54b0*/  STG.E desc[UR10][R2.64], R31 ;  /* 0x0000001f02007986 */ /* 0x0001e2000c10190a */
[----:B--2---:R-:W-:-:S05]  /*54c0*/  IMAD R28, R7, UR6, R28 ;  /* 0x00000006071c7c24 */ /* 0x004fca000f8e021c */
[----:B------:R-:W-:-:S13]  /*54d0*/  ISETP.GE.AND P0, PT, R28, UR13, PT ;  /* 0x0000000d1c007c0c */ /* 0x000fda000bf06270 */
[----:B0-----:R-:W-:Y:S05]  /*54e0*/  @!P0 BRA `(.L_x_109) ;  /* 0xffffffc800d88947 */ /* 0x001fea000383ffff */
.L_x_53:
[----:B-1----:R-:W-:Y:S05]  /*54f0*/  BSYNC.RECONVERGENT B1 ;  /* 0x0000000000017941 */ /* 0x002fea0003800200 */
.L_x_52:
[----:B------:R-:W0:Y:S01]  /*5500*/  LDCU UR6, c[0x0][0x360] ;  /* 0x00006c00ff0677ac */ /* 0x000e220008000800 */
[----:B------:R-:W0:Y:S01]  /*5510*/  LDC R0, c[0x0][0x370] ;  /* 0x0000dc00ff007b82 */ /* 0x000e220000000800 */
[----:B------:R-:W1:Y:S01]  /*5520*/  LDCU UR9, c[0x0][0x3c0] ;  /* 0x00007800ff0977ac */ /* 0x000e620008000800 */
[----:B0-----:R-:W-:-:S05]  /*5530*/  IMAD R29, R0, UR6, R29 ;  /* 0x00000006001d7c24 */ /* 0x001fca000f8e021d */
[----:B-1----:R-:W-:-:S13]  /*5540*/  ISETP.GE.AND P0, PT, R29, UR9, PT ;  /* 0x000000091d007c0c */ /* 0x002fda000bf06270 */
[----:B------:R-:W-:Y:S05]  /*5550*/  @!P0 BRA `(.L_x_110) ;  /* 0xffffffc800a08947 */ /* 0x000fea000383ffff */
[----:B------:R-:W-:Y:S05]  /*5560*/  EXIT ;  /* 0x000000000000794d */ /* 0x000fea0003800000 */
        .weak           $__internal_0_$__cuda_sm20_dblrcp_rn_slowpath_v3
        .type           $__internal_0_$__cuda_sm20_dblrcp_rn_slowpath_v3,@function
        .size           $__internal_0_$__cuda_sm20_dblrcp_rn_slowpath_v3,($__internal_1_$__cuda_sm20_div_rn_f64_full - $__internal_0_$__cuda_sm20_dblrcp_rn_slowpath_v3)
$__internal_0_$__cuda_sm20_dblrcp_rn_slowpath_v3:
[----:B------:R-:W-:Y:S01]  /*5570*/  DSETP.GTU.AND P0, PT, |R8|, +INF , PT ;  /* 0x7ff000000800742a */ /* 0x000fe20003f0c200 */
[----:B------:R-:W-:-:S13]  /*5580*/  BSSY.RECONVERGENT B1, `(.L_x_111) ;  /* 0x0000024000017945 */ /* 0x000fda0003800200 */
[----:B------:R-:W-:Y:S05]  /*5590*/  @P0 BRA `(.L_x_112) ;  /* 0x0000000000800947 */ /* 0x000fea0003800000 */
[----:B------:R-:W-:-:S05]  /*55a0*/  LOP3.LUT R4, R9, 0x7fffffff, RZ, 0xc0, !PT ;  /* 0x7fffffff09047812 */ /* 0x000fca00078ec0ff */
[----:B------:R-:W-:-:S05]  /*55b0*/  VIADD R2, R4, 0xffffffff ;  /* 0xffffffff04027836 */ /* 0x000fca0000000000 */
[----:B------:R-:W-:-:S13]  /*55c0*/  ISETP.GE.U32.AND P0, PT, R2, 0x7fefffff, PT ;  /* 0x7fefffff0200780c */ /* 0x000fda0003f06070 */
[----:B------:R-:W-:Y:S01]  /*55d0*/  @P0 LOP3.LUT R3, R9, 0x7ff00000, RZ, 0x3c, !PT ;  /* 0x7ff0000009030812 */ /* 0x000fe200078e3cff */
[----:B------:R-:W-:Y:S01]  /*55e0*/  @P0 IMAD.MOV.U32 R2, RZ, RZ, RZ ;  /* 0x000000ffff020224 */ /* 0x000fe200078e00ff */
[----:B------:R-:W-:Y:S06]  /*55f0*/  @P0 BRA `(.L_x_113) ;  /* 0x0000000000700947 */ /* 0x000fec0003800000 */
[----:B------:R-:W-:-:S13]  /*5600*/  ISETP.GE.U32.AND P0, PT, R4, 0x1000001, PT ;  /* 0x010000010400780c */ /* 0x000fda0003f06070 */
[----:B------:R-:W-:Y:S05]  /*5610*/  @!P0 BRA `(.L_x_114) ;  /* 0x0000000000388947 */ /* 0x000fea0003800000 */
[----:B------:R-:W-:Y:S01]  /*5620*/  VIADD R3, R9, 0xc0200000 ;  /* 0xc020000009037836 */ /* 0x000fe20000000000 */
[----:B------:R-:W-:Y:S01]  /*5630*/  MOV R2, R8 ;  /* 0x0000000800027202 */ /* 0x000fe20000000f00 */
[----:B------:R-:W-:Y:S02]  /*5640*/  IMAD.MOV.U32 R4, RZ, RZ, R7 ;  /* 0x000000ffff047224 */ /* 0x000fe400078e0007 */
[----:B------:R-:W0:Y:S04]  /*5650*/  MUFU.RCP64H R5, R3 ;  /* 0x0000000300057308 */ /* 0x000e280000001800 */
[----:B0-----:R-:W-:-:S08]  /*5660*/  DFMA R6, -R2, R4, 1 ;  /* 0x3ff000000206742b */ /* 0x001fd00000000104 */
[----:B------:R-:W-:-:S08]  /*5670*/  DFMA R6, R6, R6, R6 ;  /* 0x000000060606722b */ /* 0x000fd00000000006 */
[----:B------:R-:W-:-:S08]  /*5680*/  DFMA R6, R4, R6, R4 ;  /* 0x000000060406722b */ /* 0x000fd00000000004 */
[----:B------:R-:W-:-:S08]  /*5690*/  DFMA R4, -R2, R6, 1 ;  /* 0x3ff000000204742b */ /* 0x000fd00000000106 */
[----:B------:R-:W-:-:S08]  /*56a0*/  DFMA R4, R6, R4, R6 ;  /* 0x000000040604722b */ /* 0x000fd00000000006 */
[----:B------:R-:W-:-:S08]  /*56b0*/  DMUL R4, R4, 2.2250738585072013831e-308 ;  /* 0x0010000004047828 */ /* 0x000fd00000000000 */
[----:B------:R-:W-:-:S08]  /*56c0*/  DFMA R6, -R8, R4, 1 ;  /* 0x3ff000000806742b */ /* 0x000fd00000000104 */
[----:B------:R-:W-:-:S08]  /*56d0*/  DFMA R6, R6, R6, R6 ;  /* 0x000000060606722b */ /* 0x000fd00000000006 */
[----:B------:R-:W-:Y:S01]  /*56e0*/  DFMA R2, R4, R6, R4 ;  /* 0x000000060402722b */ /* 0x000fe20000000004 */
[----:B------:R-:W-:Y:S10]  /*56f0*/  BRA `(.L_x_113) ;  /* 0x0000000000307947 */ /* 0x000ff40003800000 */
.L_x_114:
[----:B------:R-:W-:Y:S01]  /*5700*/  DMUL R4, R8, 8.11296384146066816958e+31 ;  /* 0x4690000008047828 */ /* 0x000fe20000000000 */
[----:B------:R-:W-:-:S05]  /*5710*/  IMAD.MOV.U32 R2, RZ, RZ, R7 ;  /* 0x000000ffff027224 */ /* 0x000fca00078e0007 */
[----:B------:R-:W0:Y:S02]  /*5720*/  MUFU.RCP64H R3, R5 ;  /* 0x0000000500037308 */ /* 0x000e240000001800 */
[----:B0-----:R-:W-:-:S08]  /*5730*/  DFMA R6, -R4, R2, 1 ;  /* 0x3ff000000406742b */ /* 0x001fd00000000102 */
[----:B------:R-:W-:-:S08]  /*5740*/  DFMA R6, R6, R6, R6 ;  /* 0x000000060606722b */ /* 0x000fd00000000006 */
[----:B------:R-:W-:-:S08]  /*5750*/  DFMA R6, R2, R6, R2 ;  /* 0x000000060206722b */ /* 0x000fd00000000002 */
[----:B------:R-:W-:-:S08]  /*5760*/  DFMA R2, -R4, R6, 1 ;  /* 0x3ff000000402742b */ /* 0x000fd00000000106 */
[----:B------:R-:W-:-:S08]  /*5770*/  DFMA R2, R6, R2, R6 ;  /* 0x000000020602722b */ /* 0x000fd00000000006 */
[----:B------:R-:W-:Y:S01]  /*5780*/  DMUL R2, R2, 8.11296384146066816958e+31 ;  /* 0x4690000002027828 */ /* 0x000fe20000000000 */
[----:B------:R-:W-:Y:S10]  /*5790*/  BRA `(.L_x_113) ;  /* 0x0000000000087947 */ /* 0x000ff40003800000 */
.L_x_112:
[----:B------:R-:W-:Y:S01]  /*57a0*/  LOP3.LUT R3, R9, 0x80000, RZ, 0xfc, !PT ;  /* 0x0008000009037812 */ /* 0x000fe200078efcff */
[----:B------:R-:W-:-:S07]  /*57b0*/  IMAD.MOV.U32 R2, RZ, RZ, R8 ;  /* 0x000000ffff027224 */ /* 0x000fce00078e0008 */
.L_x_113:
[----:B------:R-:W-:Y:S05]  /*57c0*/  BSYNC.RECONVERGENT B1 ;  /* 0x0000000000017941 */ /* 0x000fea0003800200 */
.L_x_111:
[----:B------:R-:W-:Y:S01]  /*57d0*/  IMAD.MOV.U32 R4, RZ, RZ, R2 ;  /* 0x000000ffff047224 */ /* 0x000fe200078e0002 */
[----:B------:R-:W-:Y:S01]  /*57e0*/  MOV R5, R3 ;  /* 0x0000000300057202 */ /* 0x000fe20000000f00 */
[----:B------:R-:W-:Y:S02]  /*57f0*/  IMAD.MOV.U32 R2, RZ, RZ, R0 ;  /* 0x000000ffff027224 */ /* 0x000fe400078e0000 */
[----:B------:R-:W-:-:S04]  /*5800*/  IMAD.MOV.U32 R3, RZ, RZ, 0x0 ;  /* 0x00000000ff037424 */ /* 0x000fc800078e00ff */
[----:B------:R-:W-:Y:S05]  /*5810*/  RET.REL.NODEC R2 `(_Z13kernel_renderP6uchar4P7Polygon7double3S3_iidS3_S_) ;  /* 0xffffffa402f87950 */ /* 0x000fea0003c3ffff */
        .weak           $__internal_1_$__cuda_sm20_div_rn_f64_full
        .type           $__internal_1_$__cuda_sm20_div_rn_f64_full,@function
        .size           $__internal_1_$__cuda_sm20_div_rn_f64_full,($__internal_2_$__cuda_sm20_dsqrt_rn_f64_mediumpath_v1 - $__internal_1_$__cuda_sm20_div_rn_f64_full)
$__internal_1_$__cuda_sm20_div_rn_f64_full:
[C---:B------:R-:W-:Y:S01]  /*5820*/  FSETP.GEU.AND P0, PT, |R75|.reuse, 1.469367938527859385e-39, PT ;  /* 0x001000004b00780b */ /* 0x040fe20003f0e200 */
[----:B------:R-:W-:Y:S01]  /*5830*/  IMAD.MOV.U32 R84, RZ, RZ, 0x1 ;  /* 0x00000001ff547424 */ /* 0x000fe200078e00ff */
[----:B------:R-:W-:Y:S01]  /*5840*/  LOP3.LUT R72, R75, 0x800fffff, RZ, 0xc0, !PT ;  /* 0x800fffff4b487812 */ /* 0x000fe200078ec0ff */
[----:B------:R-:W-:Y:S01]  /*5850*/  IMAD.MOV.U32 R78, RZ, RZ, R32 ;  /* 0x000000ffff4e7224 */ /* 0x000fe200078e0020 */
[----:B------:R-:W-:Y:S01]  /*5860*/  MOV R79, R31 ;  /* 0x0000001f004f7202 */ /* 0x000fe20000000f00 */
[----:B------:R-:W-:Y:S01]  /*5870*/  BSSY.RECONVERGENT B0, `(.L_x_115) ;  /* 0x0000059000007945 */ /* 0x000fe20003800200 */
[----:B------:R-:W-:Y:S01]  /*5880*/  LOP3.LUT R73, R72, 0x3ff00000, RZ, 0xfc, !PT ;  /* 0x3ff0000048497812 */ /* 0x000fe200078efcff */
[----:B------:R-:W-:Y:S01]  /*5890*/  IMAD.MOV.U32 R72, RZ, RZ, R74 ;  /* 0x000000ffff487224 */ /* 0x000fe200078e004a */
[C---:B------:R-:W-:Y:S02]  /*58a0*/  FSETP.GEU.AND P2, PT, |R79|.reuse, 1.469367938527859385e-39, PT ;  /* 0x001000004f00780b */ /* 0x040fe40003f4e200 */
[----:B------:R-:W-:-:S02]  /*58b0*/  LOP3.LUT R31, R79, 0x7ff00000, RZ, 0xc0, !PT ;  /* 0x7ff000004f1f7812 */ /* 0x000fc400078ec0ff */
[----:B------:R-:W-:Y:S01]  /*58c0*/  LOP3.LUT R34, R75, 0x7ff00000, RZ, 0xc0, !PT ;  /* 0x7ff000004b227812 */ /* 0x000fe200078ec0ff */
[----:B------:R-:W-:-:S03]  /*58d0*/  @!P0 DMUL R72, R74, 8.98846567431157953865e+307 ;  /* 0x7fe000004a488828 */ /* 0x000fc60000000000 */
[----:B------:R-:W-:-:S03]  /*58e0*/  ISETP.GE.U32.AND P1, PT, R31, R34, PT ;  /* 0x000000221f00720c */ /* 0x000fc60003f26070 */
[----:B------:R-:W0:Y:S02]  /*58f0*/  MUFU.RCP64H R85, R73 ;  /* 0x0000004900557308 */ /* 0x000e240000001800 */
[----:B------:R-:W-:Y:S01]  /*5900*/  @!P2 LOP3.LUT R32, R75, 0x7ff00000, RZ, 0xc0, !PT ;  /* 0x7ff000004b20a812 */ /* 0x000fe200078ec0ff */
[----:B------:R-:W-:Y:S01]  /*5910*/  @!P2 IMAD.MOV.U32 R86, RZ, RZ, RZ ;  /* 0x000000ffff56a224 */ /* 0x000fe200078e00ff */
[----:B------:R-:W-:Y:S02]  /*5920*/  @!P0 LOP3.LUT R34, R73, 0x7ff00000, RZ, 0xc0, !PT ;  /* 0x7ff0000049228812 */ /* 0x000fe400078ec0ff */
[----:B------:R-:W-:Y:S01]  /*5930*/  @!P2 ISETP.GE.U32.AND P3, PT, R31, R32, PT ;  /* 0x000000201f00a20c */ /* 0x000fe20003f66070 */
[----:B------:R-:W-:-:S05]  /*5940*/  IMAD.MOV.U32 R32, RZ, RZ, 0x1ca00000 ;  /* 0x1ca00000ff207424 */ /* 0x000fca00078e00ff */
[C---:B------:R-:W-:Y:S02]  /*5950*/  @!P2 SEL R35, R32.reuse, 0x63400000, !P3 ;  /* 0x634000002023a807 */ /* 0x040fe40005800000 */
[----:B------:R-:W-:Y:S02]  /*5960*/  SEL R33, R32, 0x63400000, !P1 ;  /* 0x6340000020217807 */ /* 0x000fe40004800000 */
[----:B------:R-:W-:Y:S01]  /*5970*/  @!P2 LOP3.LUT R35, R35, 0x80000000, R79, 0xf8, !PT ;  /* 0x800000002323a812 */ /* 0x000fe200078ef84f */
[----:B0-----:R-:W-:-:S03]  /*5980*/  DFMA R80, R84, -R72, 1 ;  /* 0x3ff000005450742b */ /* 0x001fc60000000848 */
[----:B------:R-:W-:-:S05]  /*5990*/  @!P2 LOP3.LUT R87, R35, 0x100000, RZ, 0xfc, !PT ;  /* 0x001000002357a812 */ /* 0x000fca00078efcff */
[----:B------:R-:W-:-:S08]  /*59a0*/  DFMA R80, R80, R80, R80 ;  /* 0x000000505050722b */ /* 0x000fd00000000050 */
[----:B------:R-:W-:Y:S01]  /*59b0*/  DFMA R84, R84, R80, R84 ;  /* 0x000000505454722b */ /* 0x000fe20000000054 */
[----:B------:R-:W-:Y:S01]  /*59c0*/  LOP3.LUT R81, R33, 0x800fffff, R79, 0xf8, !PT ;  /* 0x800fffff21517812 */ /* 0x000fe200078ef84f */
[----:B------:R-:W-:Y:S01]  /*59d0*/  IMAD.MOV.U32 R80, RZ, RZ, R78 ;  /* 0x000000ffff507224 */ /* 0x000fe200078e004e */
[----:B------:R-:W-:-:S05]  /*59e0*/  MOV R33, R31 ;  /* 0x0000001f00217202 */ /* 0x000fca0000000f00 */
[----:B------:R-:W-:Y:S02]  /*59f0*/  DFMA R82, R84, -R72, 1 ;  /* 0x3ff000005452742b */ /* 0x000fe40000000848 */
[----:B------:R-:W-:-:S06]  /*5a00*/  @!P2 DFMA R80, R80, 2, -R86 ;  /* 0x400000005050a82b */ /* 0x000fcc0000000856 */
[----:B------:R-:W-:-:S04]  /*5a10*/  DFMA R84, R84, R82, R84 ;  /* 0x000000525454722b */ /* 0x000fc80000000054 */
[----:B------:R-:W-:-:S04]  /*5a20*/  @!P2 LOP3.LUT R33, R81, 0x7ff00000, RZ, 0xc0, !PT ;  /* 0x7ff000005121a812 */ /* 0x000fc800078ec0ff */
[----:B------:R-:W-:Y:S01]  /*5a30*/  DMUL R82, R84, R80 ;  /* 0x0000005054527228 */ /* 0x000fe20000000000 */
[----:B------:R-:W-:-:S05]  /*5a40*/  VIADD R35, R33, 0xffffffff ;  /* 0xffffffff21237836 */ /* 0x000fca0000000000 */
[----:B------:R-:W-:Y:S01]  /*5a50*/  ISETP.GT.U32.AND P0, PT, R35, 0x7feffffe, PT ;  /* 0x7feffffe2300780c */ /* 0x000fe20003f04070 */
[----:B------:R-:W-:Y:S01]  /*5a60*/  VIADD R35, R34, 0xffffffff ;  /* 0xffffffff22237836 */ /* 0x000fe20000000000 */
[----:B------:R-:W-:-:S04]  /*5a70*/  DFMA R86, R82, -R72, R80 ;  /* 0x800000485256722b */ /* 0x000fc80000000050 */
[----:B------:R-:W-:-:S04]  /*5a80*/  ISETP.GT.U32.OR P0, PT, R35, 0x7feffffe, P0 ;  /* 0x7feffffe2300780c */ /* 0x000fc80000704470 */
[----:B------:R-:W-:-:S09]  /*5a90*/  DFMA R82, R84, R86, R82 ;  /* 0x000000565452722b */ /* 0x000fd20000000052 */
[----:B------:R-:W-:Y:S05]  /*5aa0*/  @P0 BRA `(.L_x_116) ;  /* 0x0000000000740947 */ /* 0x000fea0003800000 */
[----:B------:R-:W-:-:S04]  /*5ab0*/  LOP3.LUT R34, R75, 0x7ff00000, RZ, 0xc0, !PT ;  /* 0x7ff000004b227812 */ /* 0x000fc800078ec0ff */
[CC--:B------:R-:W-:Y:S02]  /*5ac0*/  VIADDMNMX R33, R31.reuse, -R34.reuse, 0xb9600000, !PT ;  /* 0xb96000001f217446 */ /* 0x0c0fe40007800922 */
[----:B------:R-:W-:Y:S02]  /*5ad0*/  ISETP.GE.U32.AND P0, PT, R31, R34, PT ;  /* 0x000000221f00720c */ /* 0x000fe40003f06070 */
[----:B------:R-:W-:Y:S02]  /*5ae0*/  VIMNMX R33, PT, PT, R33, 0x46a00000, PT ;  /* 0x46a0000021217848 */ /* 0x000fe40003fe0100 */
[----:B------:R-:W-:Y:S02]  /*5af0*/  SEL R32, R32, 0x63400000, !P0 ;  /* 0x6340000020207807 */ /* 0x000fe40004000000 */
[----:B------:R-:W-:-:S03]  /*5b00*/  MOV R34, RZ ;  /* 0x000000ff00227202 */ /* 0x000fc60000000f00 */
[----:B------:R-:W-:-:S04]  /*5b10*/  IMAD.IADD R32, R33, 0x1, -R32 ;  /* 0x0000000121207824 */ /* 0x000fc800078e0a20 */
[----:B------:R-:W-:-:S06]  /*5b20*/  VIADD R35, R32, 0x7fe00000 ;  /* 0x7fe0000020237836 */ /* 0x000fcc0000000000 */
[----:B------:R-:W-:-:S10]  /*5b30*/  DMUL R84, R82, R34 ;  /* 0x0000002252547228 */ /* 0x000fd40000000000 */
[----:B------:R-:W-:-:S13]  /*5b40*/  FSETP.GTU.AND P0, PT, |R85|, 1.469367938527859385e-39, PT ;  /* 0x001000005500780b */ /* 0x000fda0003f0c200 */
[----:B------:R-:W-:Y:S05]  /*5b50*/  @P0 BRA `(.L_x_117) ;  /* 0x0000000000a80947 */ /* 0x000fea0003800000 */
[----:B------:R-:W-:-:S06]  /*5b60*/  DFMA R72, R82, -R72, R80 ;  /* 0x800000485248722b */ /* 0x000fcc0000000050 */
[----:B------:R-:W-:-:S04]  /*5b70*/  IMAD.MOV.U32 R72, RZ, RZ, RZ ;  /* 0x000000ffff487224 */ /* 0x000fc800078e00ff */
[C---:B------:R-:W-:Y:S02]  /*5b80*/  FSETP.NEU.AND P0, PT, R73.reuse, RZ, PT ;  /* 0x000000ff4900720b */ /* 0x040fe40003f0d000 */
[----:B------:R-:W-:-:S04]  /*5b90*/  LOP3.LUT R74, R73, 0x80000000, R75, 0x48, !PT ;  /* 0x80000000494a7812 */ /* 0x000fc800078e484b */
[----:B------:R-:W-:-:S07]  /*5ba0*/  LOP3.LUT R73, R74, R35, RZ, 0xfc, !PT ;  /* 0x000000234a497212 */ /* 0x000fce00078efcff */
[----:B------:R-:W-:Y:S05]  /*5bb0*/  @!P0 BRA `(.L_x_117) ;  /* 0x0000000000908947 */ /* 0x000fea0003800000 */
[----:B------:R-:W-:Y:S01]  /*5bc0*/  IMAD.MOV R35, RZ, RZ, -R32 ;  /* 0x000000ffff237224 */ /* 0x000fe200078e0a20 */
[----:B------:R-:W-:Y:S01]  /*5bd0*/  IADD3 R32, PT, PT, -R32, -0x43300000, RZ ;  /* 0xbcd0000020207810 */ /* 0x000fe20007ffe1ff */
[----:B------:R-:W-:-:S06]  /*5be0*/  IMAD.MOV.U32 R34, RZ, RZ, RZ ;  /* 0x000000ffff227224 */ /* 0x000fcc00078e00ff */
[----:B------:R-:W-:Y:S02]  /*5bf0*/  DFMA R34, R84, -R34, R82 ;  /* 0x800000225422722b */ /* 0x000fe40000000052 */
[----:B------:R-:W-:-:S08]  /*5c00*/  DMUL.RP R82, R82, R72 ;  /* 0x0000004852527228 */ /* 0x000fd00000008000 */
[----:B------:R-:W-:Y:S02]  /*5c10*/  FSETP.NEU.AND P0, PT, |R35|, R32, PT ;  /* 0x000000202300720b */ /* 0x000fe40003f0d200 */
[----:B------:R-:W-:Y:S02]  /*5c20*/  LOP3.LUT R74, R83, R74, RZ, 0x3c, !PT ;  /* 0x0000004a534a7212 */ /* 0x000fe400078e3cff */
[----:B------:R-:W-:Y:S02]  /*5c30*/  FSEL R32, R82, R84, !P0 ;  /* 0x0000005452207208 */ /* 0x000fe40004000000 */
[----:B------:R-:W-:-:S03]  /*5c40*/  FSEL R33, R74, R85, !P0 ;  /* 0x000000554a217208 */ /* 0x000fc60004000000 */
[----:B------:R-:W-:Y:S01]  /*5c50*/  IMAD.MOV.U32 R84, RZ, RZ, R32 ;  /* 0x000000ffff547224 */ /* 0x000fe200078e0020 */
[----:B------:R-:W-:Y:S01]  /*5c60*/  MOV R85, R33 ;  /* 0x0000002100557202 */ /* 0x000fe20000000f00 */
[----:B------:R-:W-:Y:S06]  /*5c70*/  BRA `(.L_x_117) ;  /* 0x0000000000607947 */ /* 0x000fec0003800000 */
.L_x_116:
[----:B------:R-:W-:-:S14]  /*5c80*/  DSETP.NAN.AND P0, PT, R78, R78, PT ;  /* 0x0000004e4e00722a */ /* 0x000fdc0003f08000 */
[----:B------:R-:W-:Y:S05]  /*5c90*/  @P0 BRA `(.L_x_118) ;  /* 0x00000000004c0947 */ /* 0x000fea0003800000 */
[----:B------:R-:W-:-:S14]  /*5ca0*/  DSETP.NAN.AND P0, PT, R74, R74, PT ;  /* 0x0000004a4a00722a */ /* 0x000fdc0003f08000 */
[----:B------:R-:W-:Y:S05]  /*5cb0*/  @P0 BRA `(.L_x_119) ;  /* 0x0000000000340947 */ /* 0x000fea0003800000 */
[----:B------:R-:W-:Y:S01]  /*5cc0*/  ISETP.NE.AND P0, PT, R33, R34, PT ;  /* 0x000000222100720c */ /* 0x000fe20003f05270 */
[----:B------:R-:W-:Y:S02]  /*5cd0*/  IMAD.MOV.U32 R84, RZ, RZ, 0x0 ;  /* 0x00000000ff547424 */ /* 0x000fe400078e00ff */
[----:B------:R-:W-:-:S10]  /*5ce0*/  IMAD.MOV.U32 R85, RZ, RZ, -0x80000 ;  /* 0xfff80000ff557424 */ /* 0x000fd400078e00ff */
[----:B------:R-:W-:Y:S05]  /*5cf0*/  @!P0 BRA `(.L_x_117) ;  /* 0x0000000000408947 */ /* 0x000fea0003800000 */
[----:B------:R-:W-:Y:S02]  /*5d00*/  ISETP.NE.AND P0, PT, R33, 0x7ff00000, PT ;  /* 0x7ff000002100780c */ /* 0x000fe40003f05270 */
[----:B------:R-:W-:Y:S02]  /*5d10*/  LOP3.LUT R75, R79, 0x80000000, R75, 0x48, !PT ;  /* 0x800000004f4b7812 */ /* 0x000fe400078e484b */
[----:B------:R-:W-:-:S13]  /*5d20*/  ISETP.EQ.OR P0, PT, R34, RZ, !P0 ;  /* 0x000000ff2200720c */ /* 0x000fda0004702670 */
[----:B------:R-:W-:Y:S01]  /*5d30*/  @P0 LOP3.LUT R31, R75, 0x7ff00000, RZ, 0xfc, !PT ;  /* 0x7ff000004b1f0812 */ /* 0x000fe200078efcff */
[----:B------:R-:W-:Y:S01]  /*5d40*/  @!P0 IMAD.MOV.U32 R84, RZ, RZ, RZ ;  /* 0x000000ffff548224 */ /* 0x000fe200078e00ff */
[----:B------:R-:W-:Y:S01]  /*5d50*/  @P0 MOV R84, RZ ;  /* 0x000000ff00540202 */ /* 0x000fe20000000f00 */
[----:B------:R-:W-:Y:S02]  /*5d60*/  @!P0 IMAD.MOV.U32 R85, RZ, RZ, R75 ;  /* 0x000000ffff558224 */ /* 0x000fe400078e004b */
[----:B------:R-:W-:Y:S01]  /*5d70*/  @P0 IMAD.MOV.U32 R85, RZ, RZ, R31 ;  /* 0x000000ffff550224 */ /* 0x000fe200078e001f */
[----:B------:R-:W-:Y:S06]  /*5d80*/  BRA `(.L_x_117) ;  /* 0x00000000001c7947 */ /* 0x000fec0003800000 */
.L_x_119:
[----:B------:R-:W-:Y:S01]  /*5d90*/  LOP3.LUT R31, R75, 0x80000, RZ, 0xfc, !PT ;  /* 0x000800004b1f7812 */ /* 0x000fe200078efcff */
[----:B------:R-:W-:-:S04]  /*5da0*/  IMAD.MOV.U32 R84, RZ, RZ, R74 ;  /* 0x000000ffff547224 */ /* 0x000fc800078e004a */
[----:B------:R-:W-:Y:S01]  /*5db0*/  IMAD.MOV.U32 R85, RZ, RZ, R31 ;  /* 0x000000ffff557224 */ /* 0x000fe200078e001f */
[----:B------:R-:W-:Y:S06]  /*5dc0*/  BRA `(.L_x_117) ;  /* 0x00000000000c7947 */ /* 0x000fec0003800000 */
.L_x_118:
[----:B------:R-:W-:Y:S01]  /*5dd0*/  LOP3.LUT R31, R79, 0x80000, RZ, 0xfc, !PT ;  /* 0x000800004f1f7812 */ /* 0x000fe200078efcff */
[----:B------:R-:W-:-:S03]  /*5de0*/  IMAD.MOV.U32 R84, RZ, RZ, R78 ;  /* 0x000000ffff547224 */ /* 0x000fc600078e004e */
[----:B------:R-:W-:-:S07]  /*5df0*/  MOV R85, R31 ;  /* 0x0000001f00557202 */ /* 0x000fce0000000f00 */
.L_x_117:
[----:B------:R-:W-:Y:S05]  /*5e00*/  BSYNC.RECONVERGENT B0 ;  /* 0x0000000000007941 */ /* 0x000fea0003800200 */
.L_x_115:
[----:B------:R-:W-:Y:S02]  /*5e10*/  IMAD.MOV.U32 R34, RZ, RZ, R30 ;  /* 0x000000ffff227224 */ /* 0x000fe400078e001e */
[----:B------:R-:W-:Y:S02]  /*5e20*/  IMAD.MOV.U32 R35, RZ, RZ, 0x0 ;  /* 0x00000000ff237424 */ /* 0x000fe400078e00ff */
[----:B------:R-:W-:Y:S02]  /*5e30*/  IMAD.MOV.U32 R32, RZ, RZ, R84 ;  /* 0x000000ffff207224 */ /* 0x000fe400078e0054 */
[----:B------:R-:W-:Y:S01]  /*5e40*/  IMAD.MOV.U32 R31, RZ, RZ, R85 ;  /* 0x000000ffff1f7224 */ /* 0x000fe200078e0055 */
[----:B------:R-:W-:Y:S06]  /*5e50*/  RET.REL.NODEC R34 `(_Z13kernel_renderP6uchar4P7Polygon7double3S3_iidS3_S_) ;  /* 0xffffffa022687950 */ /* 0x000fec0003c3ffff */
        .weak           $__internal_2_$__cuda_sm20_dsqrt_rn_f64_mediumpath_v1
        .type           $__internal_2_$__cuda_sm20_dsqrt_rn_f64_mediumpath_v1,@function
        .size           $__internal_2_$__cuda_sm20_dsqrt_rn_f64_mediumpath_v1,($_Z13kernel_renderP6uchar4P7Polygon7double3S3_iidS3_S_$__internal_trig_reduction_slowpathd - $__internal_2_$__cuda_sm20_dsqrt_rn_f64_mediumpath_v1)
$__internal_2_$__cuda_sm20_dsqrt_rn_f64_mediumpath_v1:
[----:B------:R-:W-:Y:S01]  /*5e60*/  ISETP.GE.U32.AND P0, PT, R38, -0x3400000, PT ;  /* 0xfcc000002600780c */ /* 0x000fe20003f06070 */
[----:B------:R-:W-:Y:S01]  /*5e70*/  BSSY.RECONVERGENT B3, `(.L_x_120) ;  /* 0x0000025000037945 */ /* 0x000fe20003800200 */
[----:B------:R-:W-:Y:S01]  /*5e80*/  MOV R38, R0 ;  /* 0x0000000000267202 */ /* 0x000fe20000000f00 */
[----:B------:R-:W-:-:S10]  /*5e90*/  IMAD.MOV.U32 R39, RZ, RZ, R37 ;  /* 0x000000ffff277224 */ /* 0x000fd400078e0025 */
[----:B------:R-:W-:Y:S05]  /*5ea0*/  @!P0 BRA `(.L_x_121) ;  /* 0x0000000000208947 */ /* 0x000fea0003800000 */
[----:B------:R-:W-:-:S10]  /*5eb0*/  DFMA.RM R32, R32, R38, R30 ;  /* 0x000000262020722b */ /* 0x000fd4000000401e */
[----:B------:R-:W-:-:S05]  /*5ec0*/  IADD3 R30, P0, PT, R32, 0x1, RZ ;  /* 0x00000001201e7810 */ /* 0x000fca0007f1e0ff */
[----:B------:R-:W-:-:S06]  /*5ed0*/  IMAD.X R31, RZ, RZ, R33, P0 ;  /* 0x000000ffff1f7224 */ /* 0x000fcc00000e0621 */
[----:B------:R-:W-:-:S08]  /*5ee0*/  DFMA.RP R34, -R32, R30, R34 ;  /* 0x0000001e2022722b */ /* 0x000fd00000008122 */
[----:B------:R-:W-:-:S06]  /*5ef0*/  DSETP.GT.AND P0, PT, R34, RZ, PT ;  /* 0x000000ff2200722a */ /* 0x000fcc0003f04000 */
[----:B------:R-:W-:Y:S02]  /*5f00*/  FSEL R30, R30, R32, P0 ;  /* 0x000000201e1e7208 */ /* 0x000fe40000000000 */
[----:B------:R-:W-:Y:S01]  /*5f10*/  FSEL R31, R31, R33, P0 ;  /* 0x000000211f1f7208 */ /* 0x000fe20000000000 */
[----:B------:R-:W-:Y:S06]  /*5f20*/  BRA `(.L_x_122) ;  /* 0x0000000000647947 */ /* 0x000fec0003800000 */
.L_x_121:
[----:B------:R-:W-:-:S14]  /*5f30*/  DSETP.NE.AND P0, PT, R34, RZ, PT ;  /* 0x000000ff2200722a */ /* 0x000fdc0003f05000 */
[----:B------:R-:W-:Y:S05]  /*5f40*/  @!P0 BRA `(.L_x_123) ;  /* 0x0000000000588947 */ /* 0x000fea0003800000 */
[----:B------:R-:W-:-:S13]  /*5f50*/  ISETP.GE.AND P0, PT, R35, RZ, PT ;  /* 0x000000ff2300720c */ /* 0x000fda0003f06270 */
[----:B------:R-:W-:Y:S02]  /*5f60*/  @!P0 IMAD.MOV.U32 R30, RZ, RZ, 0x0 ;  /* 0x00000000ff1e8424 */ /* 0x000fe400078e00ff */
[----:B------:R-:W-:Y:S01]  /*5f70*/  @!P0 IMAD.MOV.U32 R31, RZ, RZ, -0x80000 ;  /* 0xfff80000ff1f8424 */ /* 0x000fe200078e00ff */
[----:B------:R-:W-:Y:S06]  /*5f80*/  @!P0 BRA `(.L_x_122) ;  /* 0x00000000004c8947 */ /* 0x000fec0003800000 */
[----:B------:R-:W-:-:S13]  /*5f90*/  ISETP.GT.AND P0, PT, R35, 0x7fefffff, PT ;  /* 0x7fefffff2300780c */ /* 0x000fda0003f04270 */
[----:B------:R-:W-:Y:S05]  /*5fa0*/  @P0 BRA `(.L_x_123) ;  /* 0x0000000000400947 */ /* 0x000fea0003800000 */
[----:B------:R-:W-:Y:S01]  /*5fb0*/  DMUL R34, R34, 8.11296384146066816958e+31 ;  /* 0x4690000022227828 */ /* 0x000fe20000000000 */
[----:B------:R-:W-:Y:S01]  /*5fc0*/  MOV R30, RZ ;  /* 0x000000ff001e7202 */ /* 0x000fe20000000f00 */
[----:B------:R-:W-:Y:S02]  /*5fd0*/  IMAD.MOV.U32 R38, RZ, RZ, 0x0 ;  /* 0x00000000ff267424 */ /* 0x000fe400078e00ff */
[----:B------:R-:W-:Y:S02]  /*5fe0*/  IMAD.MOV.U32 R39, RZ, RZ, 0x3fd80000 ;  /* 0x3fd80000ff277424 */ /* 0x000fe400078e00ff */
[----:B------:R-:W0:Y:S02]  /*5ff0*/  MUFU.RSQ64H R31, R35 ;  /* 0x00000023001f7308 */ /* 0x000e240000001c00 */
[----:B0-----:R-:W-:-:S08]  /*6000*/  DMUL R32, R30, R30 ;  /* 0x0000001e1e207228 */ /* 0x001fd00000000000 */
[----:B------:R-:W-:-:S08]  /*6010*/  DFMA R32, R34, -R32, 1 ;  /* 0x3ff000002220742b */ /* 0x000fd00000000820 */
[----:B------:R-:W-:Y:S02]  /*6020*/  DFMA R38, R32, R38, 0.5 ;  /* 0x3fe000002026742b */ /* 0x000fe40000000026 */
[----:B------:R-:W-:-:S08]  /*6030*/  DMUL R32, R30, R32 ;  /* 0x000000201e207228 */ /* 0x000fd00000000000 */
[----:B------:R-:W-:-:S08]  /*6040*/  DFMA R32, R38, R32, R30 ;  /* 0x000000202620722b */ /* 0x000fd0000000001e */
[----:B------:R-:W-:Y:S02]  /*6050*/  DMUL R30, R34, R32 ;  /* 0x00000020221e7228 */ /* 0x000fe40000000000 */
[----:B------:R-:W-:-:S06]  /*6060*/  VIADD R33, R33, 0xfff00000 ;  /* 0xfff0000021217836 */ /* 0x000fcc0000000000 */
[----:B------:R-:W-:-:S08]  /*6070*/  DFMA R38, R30, -R30, R34 ;  /* 0x8000001e1e26722b */ /* 0x000fd00000000022 */
[----:B------:R-:W-:-:S10]  /*6080*/  DFMA R30, R32, R38, R30 ;  /* 0x00000026201e722b */ /* 0x000fd4000000001e */
[----:B------:R-:W-:Y:S01]  /*6090*/  VIADD R31, R31, 0xfcb00000 ;  /* 0xfcb000001f1f7836 */ /* 0x000fe20000000000 */
[----:B------:R-:W-:Y:S06]  /*60a0*/  BRA `(.L_x_122) ;  /* 0x0000000000047947 */ /* 0x000fec0003800000 */
.L_x_123:
[----:B------:R-:W-:-:S11]  /*60b0*/  DADD R30, R34, R34 ;  /* 0x00000000221e7229 */ /* 0x000fd60000000022 */
.L_x_122:
[----:B------:R-:W-:Y:S05]  /*60c0*/  BSYNC.RECONVERGENT B3 ;  /* 0x0000000000037941 */ /* 0x000fea0003800200 */
.L_x_120:
[----:B------:R-:W-:Y:S01]  /*60d0*/  IMAD.MOV.U32 R37, RZ, RZ, 0x0 ;  /* 0x00000000ff257424 */ /* 0x000fe200078e00ff */
[----:B------:R-:W-:Y:S01]  /*60e0*/  MOV R56, R30 ;  /* 0x0000001e00387202 */ /* 0x000fe20000000f00 */
[----:B------:R-:W-:Y:S02]  /*60f0*/  IMAD.MOV.U32 R57, RZ, RZ, R31 ;  /* 0x000000ffff397224 */ /* 0x000fe400078e001f */
[----:B------:R-:W-:Y:S05]  /*6100*/  RET.REL.NODEC R36 `(_Z13kernel_renderP6uchar4P7Polygon7double3S3_iidS3_S_) ;  /* 0xffffff9c24bc7950 */ /* 0x000fea0003c3ffff */
        .type           $_Z13kernel_renderP6uchar4P7Polygon7double3S3_iidS3_S_$__internal_trig_reduction_slowpathd,@function
        .size           $_Z13kernel_renderP6uchar4P7Polygon7double3S3_iidS3_S_$__internal_trig_reduction_slowpathd,(.L_x_135 - $_Z13kernel_renderP6uchar4P7Polygon7double3S3_iidS3_S_$__internal_trig_reduction_slowpathd)
$_Z13kernel_renderP6uchar4P7Polygon7double3S3_iidS3_S_$__internal_trig_reduction_slowpathd:
[----:B------:R-:W-:Y:S01]  /*6110*/  SHF.R.U32.HI R12, RZ, 0x14, R33 ;  /* 0x00000014ff0c7819 */ /* 0x000fe20000011621 */
[----:B------:R-:W-:-:S03]  /*6120*/  IMAD.MOV.U32 R0, RZ, RZ, RZ ;  /* 0x000000ffff007224 */ /* 0x000fc600078e00ff */
[----:B------:R-:W-:-:S04]  /*6130*/  LOP3.LUT R2, R12, 0x7ff, RZ, 0xc0, !PT ;  /* 0x000007ff0c027812 */ /* 0x000fc800078ec0ff */
[----:B------:R-:W-:-:S13]  /*6140*/  ISETP.NE.AND P0, PT, R2, 0x7ff, PT ;  /* 0x000007ff0200780c */ /* 0x000fda0003f05270 */
[----:B------:R-:W-:Y:S05]  /*6150*/  @!P0 BRA `(.L_x_124) ;  /* 0x0000000800448947 */ /* 0x000fea0003800000 */
[----:B------:R-:W-:Y:S01]  /*6160*/  VIADD R0, R2, 0xfffffc00 ;  /* 0xfffffc0002007836 */ /* 0x000fe20000000000 */
[----:B------:R-:W-:Y:S01]  /*6170*/  BSSY.RECONVERGENT B2, `(.L_x_125) ;  /* 0x000002e000027945 */ /* 0x000fe20003800200 */
[----:B------:R-:W-:-:S03]  /*6180*/  CS2R R16, SRZ ;  /* 0x0000000000107805 */ /* 0x000fc6000001ff00 */
[----:B------:R-:W-:Y:S02]  /*6190*/  SHF.R.U32.HI R15, RZ, 0x6, R0 ;  /* 0x00000006ff0f7819 */ /* 0x000fe40000011600 */
[----:B------:R-:W-:Y:S02]  /*61a0*/  ISETP.GE.U32.AND P0, PT, R0, 0x80, PT ;  /* 0x000000800000780c */ /* 0x000fe40003f06070 */
[C---:B------:R-:W-:Y:S02]  /*61b0*/  IADD3 R0, PT, PT, -R15.reuse, 0x13, RZ ;  /* 0x000000130f007810 */ /* 0x040fe40007ffe1ff */
[----:B------:R-:W-:Y:S02]  /*61c0*/  IADD3 R2, PT, PT, -R15, 0xf, RZ ;  /* 0x0000000f0f027810 */ /* 0x000fe40007ffe1ff */
[----:B------:R-:W-:-:S04]  /*61d0*/  SEL R14, R0, 0x12, P0 ;  /* 0x00000012000e7807 */ /* 0x000fc80000000000 */
[----:B------:R-:W-:-:S13]  /*61e0*/  ISETP.GE.AND P0, PT, R2, R14, PT ;  /* 0x0000000e0200720c */ /* 0x000fda0003f06270 */
[----:B------:R-:W-:Y:S05]  /*61f0*/  @P0 BRA `(.L_x_126) ;  /* 0x0000000000940947 */ /* 0x000fea0003800000 */
[----:B------:R-:W0:Y:S01]  /*6200*/  LDC.64 R20, c[0x0][0x358] ;  /* 0x0000d600ff147b82 */ /* 0x000e220000000a00 */
[C---:B------:R-:W-:Y:S01]  /*6210*/  SHF.L.U64.HI R3, R32.reuse, 0xb, R33 ;  /* 0x0000000b20037819 */ /* 0x040fe20000010221 */
[----:B------:R-:W-:Y:S01]  /*6220*/  BSSY.RECONVERGENT B3, `(.L_x_127) ;  /* 0x0000021000037945 */ /* 0x000fe20003800200 */
[----:B------:R-:W-:Y:S01]  /*6230*/  SHF.L.U32 R13, R32, 0xb, RZ ;  /* 0x0000000b200d7819 */ /* 0x000fe200000006ff */
[----:B------:R-:W-:Y:S01]  /*6240*/  IMAD.MOV.U32 R9, RZ, RZ, R2 ;  /* 0x000000ffff097224 */ /* 0x000fe200078e0002 */
[----:B------:R-:W-:Y:S01]  /*6250*/  IADD3 R0, PT, PT, RZ, -R15, -R14 ;  /* 0x8000000fff007210 */ /* 0x000fe20007ffe80e */
[----:B------:R-:W-:Y:S01]  /*6260*/  IMAD.MOV.U32 R10, RZ, RZ, RZ ;  /* 0x000000ffff0a7224 */ /* 0x000fe200078e00ff */
[----:B------:R-:W-:Y:S01]  /*6270*/  CS2R R16, SRZ ;  /* 0x0000000000107805 */ /* 0x000fe2000001ff00 */
[----:B------:R-:W1:Y:S01]  /*6280*/  LDC.64 R6, c[0x4][RZ] ;  /* 0x01000000ff067b82 */ /* 0x000e620000000a00 */
[----:B------:R-:W-:-:S07]  /*6290*/  LOP3.LUT R19, R3, 0x80000000, RZ, 0xfc, !PT ;  /* 0x8000000003137812 */ /* 0x000fce00078efcff */
.L_x_128:
[----:B0-----:R-:W-:Y:S01]  /*62a0*/  R2UR UR4, R20 ;  /* 0x00000000140472ca */ /* 0x001fe200000e0000 */
[----:B-1----:R-:W-:Y:S01]  /*62b0*/  IMAD.WIDE R2, R9, 0x8, R6 ;  /* 0x0000000809027825 */ /* 0x002fe200078e0206 */
[----:B------:R-:W-:-:S13]  /*62c0*/  R2UR UR5, R21 ;  /* 0x00000000150572ca */ /* 0x000fda00000e0000 */
[----:B------:R-:W2:Y:S01]  /*62d0*/  LDG.E.64.CONSTANT R2, desc[UR4][R2.64] ;  /* 0x0000000402027981 */ /* 0x000ea2000c1e9b00 */
[----:B------:R-:W-:Y:S01]  /*62e0*/  IADD3 R0, PT, PT, R0, 0x1, RZ ;  /* 0x0000000100007810 */ /* 0x000fe20007ffe0ff */
[----:B------:R-:W-:Y:S02]  /*62f0*/  VIADD R9, R9, 0x1 ;  /* 0x0000000109097836 */ /* 0x000fe40000000000 */
[----:B--2---:R-:W-:-:S04]  /*6300*/  IMAD.WIDE.U32 R4, P2, R2, R13, R16 ;  /* 0x0000000d02047225 */ /* 0x004fc80007840010 */
[----:B------:R-:W-:Y:S02]  /*6310*/  IMAD R11, R2, R19, RZ ;  /* 0x00000013020b7224 */ /* 0x000fe400078e02ff */
[CC--:B------:R-:W-:Y:S02]  /*6320*/  IMAD R16, R3.reuse, R13.reuse, RZ ;  /* 0x0000000d03107224 */ /* 0x0c0fe400078e02ff */
[----:B------:R-:W-:Y:S01]  /*6330*/  IMAD.HI.U32 R17, R3, R13, RZ ;  /* 0x0000000d03117227 */ /* 0x000fe200078e00ff */
[----:B------:R-:W-:-:S03]  /*6340*/  IADD3 R5, P0, PT, R11, R5, RZ ;  /* 0x000000050b057210 */ /* 0x000fc60007f1e0ff */
[----:B------:R-:W-:Y:S01]  /*6350*/  IMAD R11, R10, 0x8, R1 ;  /* 0x000000080a0b7824 */ /* 0x000fe200078e0201 */
[----:B------:R-:W-:Y:S01]  /*6360*/  IADD3 R5, P1, PT, R16, R5, RZ ;  /* 0x0000000510057210 */ /* 0x000fe20007f3e0ff */
[----:B------:R-:W-:-:S04]  /*6370*/  IMAD.HI.U32 R16, R2, R19, RZ ;  /* 0x0000001302107227 */ /* 0x000fc800078e00ff */
[----:B------:R-:W-:Y:S01]  /*6380*/  IMAD.X R2, RZ, RZ, R16, P2 ;  /* 0x000000ffff027224 */ /* 0x000fe200010e0610 */
[----:B------:R2:W-:Y:S01]  /*6390*/  STL.64 [R11], R4 ;  /* 0x000000040b007387 */ /* 0x0005e20000100a00 */
[----:B------:R-:W-:-:S03]  /*63a0*/  IMAD.HI.U32 R18, R3, R19, RZ ;  /* 0x0000001303127227 */ /* 0x000fc600078e00ff */
[----:B------:R-:W-:Y:S01]  /*63b0*/  IADD3.X R2, P0, PT, R17, R2, RZ, P0, !PT ;  /* 0x0000000211027210 */ /* 0x000fe2000071e4ff */
[----:B------:R-:W-:Y:S02]  /*63c0*/  IMAD R3, R3, R19, RZ ;  /* 0x0000001303037224 */ /* 0x000fe400078e02ff */
[----:B------:R-:W-:-:S03]  /*63d0*/  VIADD R10, R10, 0x1 ;  /* 0x000000010a0a7836 */ /* 0x000fc60000000000 */
[----:B------:R-:W-:Y:S01]  /*63e0*/  IADD3.X R16, P1, PT, R3, R2, RZ, P1, !PT ;  /* 0x0000000203107210 */ /* 0x000fe20000f3e4ff */
[----:B------:R-:W-:Y:S01]  /*63f0*/  IMAD.X R2, RZ, RZ, R18, P0 ;  /* 0x000000ffff027224 */ /* 0x000fe200000e0612 */
[----:B------:R-:W-:-:S03]  /*6400*/  ISETP.NE.AND P0, PT, R0, -0xf, PT ;  /* 0xfffffff10000780c */ /* 0x000fc60003f05270 */
[----:B------:R-:W-:-:S10]  /*6410*/  IMAD.X R17, RZ, RZ, R2, P1 ;  /* 0x000000ffff117224 */ /* 0x000fd400008e0602 */
[----:B--2---:R-:W-:Y:S05]  /*6420*/  @P0 BRA `(.L_x_128) ;  /* 0xfffffffc009c0947 */ /* 0x004fea000383ffff */
[----:B------:R-:W-:Y:S05]  /*6430*/  BSYNC.RECONVERGENT B3 ;  /* 0x0000000000037941 */ /* 0x000fea0003800200 */
.L_x_127:
[----:B------:R-:W-:-:S07]  /*6440*/  MOV R2, R14 ;  /* 0x0000000e00027202 */ /* 0x000fce0000000f00 */
.L_x_126:
[----:B------:R-:W-:Y:S05]  /*6450*/  BSYNC.RECONVERGENT B2 ;  /* 0x0000000000027941 */ /* 0x000fea0003800200 */
.L_x_125:
[----:B------:R-:W-:Y:S01]  /*6460*/  LOP3.LUT P0, R21, R12, 0x3f, RZ, 0xc0, !PT ;  /* 0x0000003f0c157812 */ /* 0x000fe2000780c0ff */
[----:B------:R-:W-:-:S04]  /*6470*/  IMAD.IADD R0, R15, 0x1, R2 ;  /* 0x000000010f007824 */ /* 0x000fc800078e0202 */
[----:B------:R-:W-:-:S05]  /*6480*/  IMAD.U32 R19, R0, 0x8, R1 ;  /* 0x0000000800137824 */ /* 0x000fca00078e0001 */
[----:B------:R0:W-:Y:S04]  /*6490*/  STL.64 [R19+-0x78], R16 ;  /* 0xffff881013007387 */ /* 0x0001e80000100a00 */
[----:B------:R-:W2:Y:S04]  /*64a0*/  @P0 LDL.64 R6, [R1+0x8] ;  /* 0x0000080001060983 */ /* 0x000ea80000100a00 */
[----:B------:R-:W3:Y:S04]  /*64b0*/  LDL.64 R14, [R1+0x10] ;  /* 0x00001000010e7983 */ /* 0x000ee80000100a00 */
[----:B------:R-:W4:Y:S01]  /*64c0*/  LDL.64 R2, [R1+0x18] ;  /* 0x0000180001027983 */ /* 0x000f220000100a00 */
[----:B------:R-:W-:Y:S01]  /*64d0*/  @P0 LOP3.LUT R0, R21, 0x3f, RZ, 0x3c, !PT ;  /* 0x0000003f15000812 */ /* 0x000fe200078e3cff */
[----:B------:R-:W-:Y:S01]  /*64e0*/  BSSY.RECONVERGENT B2, `(.L_x_129) ;  /* 0x0000034000027945 */ /* 0x000fe20003800200 */
[----:B--2---:R-:W-:-:S02]  /*64f0*/  @P0 SHF.R.U64 R5, R6, 0x1, R7 ;  /* 0x0000000106050819 */ /* 0x004fc40000001207 */
[----:B------:R-:W-:Y:S02]  /*6500*/  @P0 SHF.R.U32.HI R7, RZ, 0x1, R7 ;  /* 0x00000001ff070819 */ /* 0x000fe40000011607 */
[--C-:B---3--:R-:W-:Y:S02]  /*6510*/  @P0 SHF.R.U32.HI R13, RZ, 0x1, R15.reuse ;  /* 0x00000001ff0d0819 */ /* 0x108fe4000001160f */
[C---:B------:R-:W-:Y:S02]  /*6520*/  @P0 SHF.R.U64 R11, R14.reuse, 0x1, R15 ;  /* 0x000000010e0b0819 */ /* 0x040fe4000000120f */
[CC--:B------:R-:W-:Y:S02]  /*6530*/  @P0 SHF.L.U32 R9, R14.reuse, R21.reuse, RZ ;  /* 0x000000150e090219 */ /* 0x0c0fe400000006ff */
[----:B------:R-:W-:Y:S02]  /*6540*/  @P0 SHF.R.U64 R4, R5, R0, R7 ;  /* 0x0000000005040219 */ /* 0x000fe40000001207 */
[----:B------:R-:W-:-:S02]  /*6550*/  @P0 SHF.L.U64.HI R6, R14, R21, R15 ;  /* 0x000000150e060219 */ /* 0x000fc4000001020f */
[-C--:B------:R-:W-:Y:S02]  /*6560*/  @P0 SHF.R.U32.HI R5, RZ, R0.reuse, R7 ;  /* 0x00000000ff050219 */ /* 0x080fe40000011607 */
[----:B----4-:R-:W-:Y:S02]  /*6570*/  @P0 SHF.L.U32 R7, R2, R21, RZ ;  /* 0x0000001502070219 */ /* 0x010fe400000006ff */
[----:B------:R-:W-:Y:S02]  /*6580*/  @P0 SHF.R.U64 R10, R11, R0, R13 ;  /* 0x000000000b0a0219 */ /* 0x000fe4000000120d */
[----:B------:R-:W-:Y:S02]  /*6590*/  @P0 LOP3.LUT R14, R9, R4, RZ, 0xfc, !PT ;  /* 0x00000004090e0212 */ /* 0x000fe400078efcff */
[----:B------:R-:W-:Y:S02]  /*65a0*/  @P0 LOP3.LUT R15, R6, R5, RZ, 0xfc, !PT ;  /* 0x00000005060f0212 */ /* 0x000fe400078efcff */
[----:B------:R-:W-:-:S02]  /*65b0*/  @P0 SHF.L.U64.HI R5, R2, R21, R3 ;  /* 0x0000001502050219 */ /* 0x000fc40000010203 */
[----:B------:R-:W-:Y:S01]  /*65c0*/  @P0 LOP3.LUT R2, R7, R10, RZ, 0xfc, !PT ;  /* 0x0000000a07020212 */ /* 0x000fe200078efcff */
[C---:B------:R-:W-:Y:S01]  /*65d0*/  IMAD.SHL.U32 R7, R14.reuse, 0x4, RZ ;  /* 0x000000040e077824 */ /* 0x040fe200078e00ff */
[----:B------:R-:W-:Y:S02]  /*65e0*/  @P0 SHF.R.U32.HI R0, RZ, R0, R13 ;  /* 0x00000000ff000219 */ /* 0x000fe4000001160d */
[----:B------:R-:W-:Y:S02]  /*65f0*/  SHF.L.U64.HI R13, R14, 0x2, R15 ;  /* 0x000000020e0d7819 */ /* 0x000fe4000001020f */
[----:B------:R-:W-:Y:S02]  /*6600*/  @P0 LOP3.LUT R3, R5, R0, RZ, 0xfc, !PT ;  /* 0x0000000005030212 */ /* 0x000fe400078efcff */
[----:B------:R-:W-:Y:S02]  /*6610*/  SHF.L.W.U32.HI R15, R15, 0x2, R2 ;  /* 0x000000020f0f7819 */ /* 0x000fe40000010e02 */
[----:B------:R-:W-:-:S02]  /*6620*/  IADD3 RZ, P0, PT, RZ, -R7, RZ ;  /* 0x80000007ffff7210 */ /* 0x000fc40007f1e0ff */
[----:B------:R-:W-:Y:S02]  /*6630*/  LOP3.LUT R4, RZ, R13, RZ, 0x33, !PT ;  /* 0x0000000dff047212 */ /* 0x000fe400078e33ff */
[----:B------:R-:W-:Y:S02]  /*6640*/  SHF.L.W.U32.HI R0, R2, 0x2, R3 ;  /* 0x0000000202007819 */ /* 0x000fe40000010e03 */
[----:B------:R-:W-:Y:S02]  /*6650*/  LOP3.LUT R2, RZ, R15, RZ, 0x33, !PT ;  /* 0x0000000fff027212 */ /* 0x000fe400078e33ff */
[----:B------:R-:W-:Y:S02]  /*6660*/  IADD3.X R4, P0, PT, RZ, R4, RZ, P0, !PT ;  /* 0x00000004ff047210 */ /* 0x000fe4000071e4ff */
[----:B------:R-:W-:Y:S02]  /*6670*/  LOP3.LUT R5, RZ, R0, RZ, 0x33, !PT ;  /* 0x00000000ff057212 */ /* 0x000fe400078e33ff */
[----:B------:R-:W-:-:S02]  /*6680*/  IADD3.X R2, P1, PT, RZ, R2, RZ, P0, !PT ;  /* 0x00000002ff027210 */ /* 0x000fc4000073e4ff */
[----:B------:R-:W-:-:S03]  /*6690*/  ISETP.GT.U32.AND P2, PT, R15, -0x1, PT ;  /* 0xffffffff0f00780c */ /* 0x000fc60003f44070 */
[----:B------:R-:W-:Y:S01]  /*66a0*/  IMAD.X R5, RZ, RZ, R5, P1 ;  /* 0x000000ffff057224 */ /* 0x000fe200008e0605 */
[----:B------:R-:W-:-:S04]  /*66b0*/  ISETP.GT.AND.EX P0, PT, R0, -0x1, PT, P2 ;  /* 0xffffffff0000780c */ /* 0x000fc80003f04320 */
[----:B------:R-:W-:Y:S02]  /*66c0*/  SEL R11, R0, R5, P0 ;  /* 0x00000005000b7207 */ /* 0x000fe40000000000 */
[----:B------:R-:W-:Y:S02]  /*66d0*/  SEL R9, R15, R2, P0 ;  /* 0x000000020f097207 */ /* 0x000fe40000000000 */
[----:B------:R-:W-:Y:S02]  /*66e0*/  ISETP.NE.U32.AND P1, PT, R11, RZ, PT ;  /* 0x000000ff0b00720c */ /* 0x000fe40003f25070 */
[----:B------:R-:W-:Y:S02]  /*66f0*/  SEL R4, R13, R4, P0 ;  /* 0x000000040d047207 */ /* 0x000fe40000000000 */
[----:B------:R-:W-:Y:S01]  /*6700*/  SEL R2, R9, R11, !P1 ;  /* 0x0000000b09027207 */ /* 0x000fe20004800000 */
[----:B------:R-:W-:-:S05]  /*6710*/  @!P0 IMAD.MOV R7, RZ, RZ, -R7 ;  /* 0x000000ffff078224 */ /* 0x000fca00078e0a07 */
[----:B------:R-:W1:Y:S02]  /*6720*/  FLO.U32 R2, R2 ;  /* 0x0000000200027300 */ /* 0x000e6400000e0000 */
[C---:B-1----:R-:W-:Y:S02]  /*6730*/  IADD3 R5, PT, PT, -R2.reuse, 0x1f, RZ ;  /* 0x0000001f02057810 */ /* 0x042fe40007ffe1ff */
[----:B------:R-:W-:Y:S02]  /*6740*/  IADD3 R6, PT, PT, -R2, 0x3f, RZ ;  /* 0x0000003f02067810 */ /* 0x000fe40007ffe1ff */
[----:B------:R-:W-:-:S04]  /*6750*/  @P1 IADD3 R6, PT, PT, R5, RZ, RZ ;  /* 0x000000ff05061210 */ /* 0x000fc80007ffe0ff */
[----:B------:R-:W-:-:S13]  /*6760*/  ISETP.NE.AND P1, PT, R6, RZ, PT ;  /* 0x000000ff0600720c */ /* 0x000fda0003f25270 */
[----:B0-----:R-:W-:Y:S05]  /*6770*/  @!P1 BRA `(.L_x_130) ;  /* 0x0000000000289947 */ /* 0x001fea0003800000 */
[--C-:B------:R-:W-:Y:S02]  /*6780*/  SHF.R.U64 R5, R7, 0x1, R4.reuse ;  /* 0x0000000107057819 */ /* 0x100fe40000001204 */
[C---:B------:R-:W-:Y:S02]  /*6790*/  LOP3.LUT R2, R6.reuse, 0x3f, RZ, 0xc0, !PT ;  /* 0x0000003f06027812 */ /* 0x040fe400078ec0ff */
[----:B------:R-:W-:Y:S02]  /*67a0*/  SHF.R.U32.HI R7, RZ, 0x1, R4 ;  /* 0x00000001ff077819 */ /* 0x000fe40000011604 */
[----:B------:R-:W-:Y:S02]  /*67b0*/  LOP3.LUT R4, R6, 0x3f, RZ, 0xc, !PT ;  /* 0x0000003f06047812 */ /* 0x000fe400078e0cff */
[CC--:B------:R-:W-:Y:S02]  /*67c0*/  SHF.L.U64.HI R11, R9.reuse, R2.reuse, R11 ;  /* 0x00000002090b7219 */ /* 0x0c0fe4000001020b */
[----:B------:R-:W-:-:S02]  /*67d0*/  SHF.L.U32 R9, R9, R2, RZ ;  /* 0x0000000209097219 */ /* 0x000fc400000006ff */
[-CC-:B------:R-:W-:Y:S02]  /*67e0*/  SHF.R.U64 R2, R5, R4.reuse, R7.reuse ;  /* 0x0000000405027219 */ /* 0x180fe40000001207 */
[----:B------:R-:W-:Y:S02]  /*67f0*/  SHF.R.U32.HI R4, RZ, R4, R7 ;  /* 0x00000004ff047219 */ /* 0x000fe40000011607 */
[----:B------:R-:W-:Y:S02]  /*6800*/  LOP3.LUT R9, R9, R2, RZ, 0xfc, !PT ;  /* 0x0000000209097212 */ /* 0x000fe400078efcff */
[----:B------:R-:W-:-:S07]  /*6810*/  LOP3.LUT R11, R11, R4, RZ, 0xfc, !PT ;  /* 0x000000040b0b7212 */ /* 0x000fce00078efcff */
.L_x_130:
[----:B------:R-:W-:Y:S05]  /*6820*/  BSYNC.RECONVERGENT B2 ;  /* 0x0000000000027941 */ /* 0x000fea0003800200 */
.L_x_129:
[----:B------:R-:W-:-:S04]  /*6830*/  IMAD.WIDE.U32 R12, R9, 0x2168c235, RZ ;  /* 0x2168c235090c7825 */ /* 0x000fc800078e00ff */
[----:B------:R-:W-:Y:S01]  /*6840*/  IMAD.MOV.U32 R4, RZ, RZ, R13 ;  /* 0x000000ffff047224 */ /* 0x000fe200078e000d */
[----:B------:R-:W-:Y:S01]  /*6850*/  IADD3 RZ, P1, PT, R12, R12, RZ ;  /* 0x0000000c0cff7210 */ /* 0x000fe20007f3e0ff */
[----:B------:R-:W-:Y:S02]  /*6860*/  IMAD.MOV.U32 R5, RZ, RZ, RZ ;  /* 0x000000ffff057224 */ /* 0x000fe400078e00ff */
[----:B------:R-:W-:-:S04]  /*6870*/  IMAD.HI.U32 R2, R11, -0x36f0255e, RZ ;  /* 0xc90fdaa20b027827 */ /* 0x000fc800078e00ff */
[----:B------:R-:W-:-:S04]  /*6880*/  IMAD.WIDE.U32 R4, R9, -0x36f0255e, R4 ;  /* 0xc90fdaa209047825 */ /* 0x000fc800078e0004 */
[----:B------:R-:W-:-:S04]  /*6890*/  IMAD.WIDE.U32 R4, P2, R11, 0x2168c235, R4 ;  /* 0x2168c2350b047825 */ /* 0x000fc80007840004 */
[----:B------:R-:W-:Y:S01]  /*68a0*/  IMAD R11, R11, -0x36f0255e, RZ ;  /* 0xc90fdaa20b0b7824 */ /* 0x000fe200078e02ff */
[----:B------:R-:W-:Y:S01]  /*68b0*/  IADD3.X RZ, P1, PT, R4, R4, RZ, P1, !PT ;  /* 0x0000000404ff7210 */ /* 0x000fe20000f3e4ff */
[----:B------:R-:W-:-:S03]  /*68c0*/  IMAD.X R2, RZ, RZ, R2, P2 ;  /* 0x000000ffff027224 */ /* 0x000fc600010e0602 */
[----:B------:R-:W-:-:S04]  /*68d0*/  IADD3 R5, P2, PT, R11, R5, RZ ;  /* 0x000000050b057210 */ /* 0x000fc80007f5e0ff */
[----:B------:R-:W-:Y:S02]  /*68e0*/  IADD3.X R2, PT, PT, RZ, R2, RZ, P2, !PT ;  /* 0x00000002ff027210 */ /* 0x000fe400017fe4ff */
[C---:B------:R-:W-:Y:S02]  /*68f0*/  ISETP.GT.U32.AND P3, PT, R5.reuse, RZ, PT ;  /* 0x000000ff0500720c */ /* 0x040fe40003f64070 */
[----:B------:R-:W-:Y:S02]  /*6900*/  IADD3.X R4, P2, PT, R5, R5, RZ, P1, !PT ;  /* 0x0000000505047210 */ /* 0x000fe40000f5e4ff */
[----:B------:R-:W-:-:S03]  /*6910*/  ISETP.GT.AND.EX P1, PT, R2, RZ, PT, P3 ;  /* 0x000000ff0200720c */ /* 0x000fc60003f24330 */
[----:B------:R-:W-:Y:S01]  /*6920*/  IMAD.X R7, R2, 0x1, R2, P2 ;  /* 0x0000000102077824 */ /* 0x000fe200010e0602 */
[----:B------:R-:W-:-:S04]  /*6930*/  SEL R4, R4, R5, P1 ;  /* 0x0000000504047207 */ /* 0x000fc80000800000 */
[----:B------:R-:W-:Y:S02]  /*6940*/  SEL R5, R7, R2, P1 ;  /* 0x0000000207057207 */ /* 0x000fe40000800000 */
[----:B------:R-:W-:Y:S02]  /*6950*/  IADD3 R4, P2, PT, R4, 0x1, RZ ;  /* 0x0000000104047810 */ /* 0x000fe40007f5e0ff */
[----:B------:R-:W-:Y:S02]  /*6960*/  SEL R7, RZ, 0xffffffff, !P1 ;  /* 0xffffffffff077807 */ /* 0x000fe40004800000 */
[----:B------:R-:W-:Y:S01]  /*6970*/  LOP3.LUT P1, R33, R33, 0x80000000, RZ, 0xc0, !PT ;  /* 0x8000000021217812 */ /* 0x000fe2000782c0ff */
[----:B------:R-:W-:Y:S02]  /*6980*/  IMAD.X R5, RZ, RZ, R5, P2 ;  /* 0x000000ffff057224 */ /* 0x000fe400010e0605 */
[----:B------:R-:W-:Y:S01]  /*6990*/  IMAD.IADD R2, R7, 0x1, -R6 ;  /* 0x0000000107027824 */ /* 0x000fe200078e0a06 */
[----:B------:R-:W-:-:S02]  /*69a0*/  SHF.R.U32.HI R7, RZ, 0x1e, R3 ;  /* 0x0000001eff077819 */ /* 0x000fc40000011603 */
[----:B------:R-:W-:Y:S01]  /*69b0*/  SHF.R.U64 R4, R4, 0xa, R5 ;  /* 0x0000000a04047819 */ /* 0x000fe20000001205 */
[----:B------:R-:W-:Y:S01]  /*69c0*/  IMAD.SHL.U32 R2, R2, 0x100000, RZ ;  /* 0x0010000002027824 */ /* 0x000fe200078e00ff */
[----:B------:R-:W-:Y:S02]  /*69d0*/  LEA.HI R0, R0, R7, RZ, 0x1 ;  /* 0x0000000700007211 */ /* 0x000fe400078f08ff */
[----:B------:R-:W-:Y:S02]  /*69e0*/  IADD3 R4, P2, PT, R4, 0x1, RZ ;  /* 0x0000000104047810 */ /* 0x000fe40007f5e0ff */
[----:B------:R-:W-:Y:S02]  /*69f0*/  @!P0 LOP3.LUT R33, R33, 0x80000000, RZ, 0x3c, !PT ;  /* 0x8000000021218812 */ /* 0x000fe400078e3cff */
[----:B------:R-:W-:Y:S02]  /*6a00*/  LEA.HI.X R5, R5, RZ, RZ, 0x16, P2 ;  /* 0x000000ff05057211 */ /* 0x000fe400010fb4ff */
[----:B------:R-:W-:-:S02]  /*6a10*/  @P1 IADD3 R0, PT, PT, -R0, RZ, RZ ;  /* 0x000000ff00001210 */ /* 0x000fc40007ffe1ff */
[--C-:B------:R-:W-:Y:S02]  /*6a20*/  SHF.R.U64 R4, R4, 0x1, R5.reuse ;  /* 0x0000000104047819 */ /* 0x100fe40000001205 */
[----:B------:R-:W-:Y:S02]  /*6a30*/  SHF.R.U32.HI R3, RZ, 0x1, R5 ;  /* 0x00000001ff037819 */ /* 0x000fe40000011605 */
[----:B------:R-:W-:-:S04]  /*6a40*/  IADD3 R32, P2, P3, RZ, RZ, R4 ;  /* 0x000000ffff207210 */ /* 0x000fc80007b5e004 */
[----:B------:R-:W-:-:S04]  /*6a50*/  IADD3.X R2, PT, PT, R2, 0x3fe00000, R3, P2, P3 ;  /* 0x3fe0000002027810 */ /* 0x000fc800017e6403 */
[----:B------:R-:W-:-:S07]  /*6a60*/  LOP3.LUT R33, R2, R33, RZ, 0xfc, !PT ;  /* 0x0000002102217212 */ /* 0x000fce00078efcff */
.L_x_124:
[----:B------:R-:W-:Y:S02]  /*6a70*/  IMAD.MOV.U32 R9, RZ, RZ, 0x0 ;  /* 0x00000000ff097424 */ /* 0x000fe400078e00ff */
[----:B------:R-:W-:Y:S02]  /*6a80*/  IMAD.MOV.U32 R2, RZ, RZ, R32 ;  /* 0x000000ffff027224 */ /* 0x000fe400078e0020 */
[----:B------:R-:W-:Y:S01]  /*6a90*/  IMAD.MOV.U32 R3, RZ, RZ, R33 ;  /* 0x000000ffff037224 */ /* 0x000fe200078e0021 */
[----:B------:R-:W-:Y:S06]  /*6aa0*/  RET.REL.NODEC R8 `(_Z13kernel_renderP6uchar4P7Polygon7double3S3_iidS3_S_) ;  /* 0xffffff9408547950 */ /* 0x000fec0003c3ffff */
.L_x_131:
        /* <DEDUP_REMOVED lines=13> */
.L_x_135:


//--------------------- .nv.global.init           --------------------------
	.section	.nv.global.init,"aw",@progbits
	.align	8
.nv.global.init:
	.type		__cudart_i2opi_d,@object
	.size		__cudart_i2opi_d,(.L_0 - __cudart_i2opi_d)
__cudart_i2opi_d:
        /*0000*/ 	.byte	0x08, 0x5d, 0x8d, 0x1f, 0xb1, 0x5f, 0xfb, 0x6b, 0xea, 0x92, 0x52, 0x8a, 0xf7, 0x39, 0x07, 0x3d
        /* <DEDUP_REMOVED lines=8> */
.L_0:


//--------------------- .nv.shared.reserved.0     --------------------------
	.section	.nv.shared.reserved.0,"aw",@nobits
	.weak		__nv_reservedSMEM_offset_0_alias
	.size		__nv_reservedSMEM_offset_0_alias, 0, 64
	.other		__nv_reservedSMEM_offset_0_alias,@"STO_CUDA_RESERVED_SHARED STV_DEFAULT"
__nv_reservedSMEM_offset_0_alias:
	.zero		0
	.zero		64


//--------------------- .nv.constant0._Z11kernel_ssaaP6uchar4S0_iii --------------------------
	.section	.nv.constant0._Z11kernel_ssaaP6uchar4S0_iii,"a",@progbits
	.sectionflags	@""
	.align	4
.nv.constant0._Z11kernel_ssaaP6uchar4S0_iii:
	.zero		924


//--------------------- .nv.constant0._Z13kernel_renderP6uchar4P7Polygon7double3S3_iidS3_S_ --------------------------
	.section	.nv.constant0._Z13kernel_renderP6uchar4P7Polygon7double3S3_iidS3_S_,"a",@progbits
	.sectionflags	@""
	.align	4
.nv.constant0._Z13kernel_renderP6uchar4P7Polygon7double3S3_iidS3_S_:
	.zero		1004


//--------------------- SYMBOLS --------------------------

	.type		.nv.reservedSmem.offset0,@object
	.size		.nv.reservedSmem.offset0,0x4
